def matmul_kernel(
    a_ptr,
    b_ptr,
    c_ptr,
    M,
    N,
    K,
    stride_am,
    stride_ak,
    stride_bk,
    stride_bn,
    stride_cm,
    stride_cn,
    BLOCK_M: tl.constexpr,
    BLOCK_N: tl.constexpr,
    BLOCK_K: tl.constexpr,
    GROUP_M: tl.constexpr,
):
    pid = tl.program_id(axis=0)
    num_pid_m = tl.cdiv(M, BLOCK_M)
    num_pid_n = tl.cdiv(N, BLOCK_N)
    num_pid_in_group = GROUP_M * num_pid_n
    group_id = pid // num_pid_in_group
    first_pid_m = group_id * GROUP_M
    group_size_m = min(num_pid_m - first_pid_m, GROUP_M)
    pid_m = first_pid_m + ((pid % num_pid_in_group) % group_size_m)
    pid_n = (pid % num_pid_in_group) // group_size_m

    offs_am = (pid_m * BLOCK_M + tl.arange(0, BLOCK_M)) % M
    offs_bn = (pid_n * BLOCK_N + tl.arange(0, BLOCK_N)) % N
    offs_k = tl.arange(0, BLOCK_K)
    a_ptrs = a_ptr + offs_am[:, None] * stride_am + offs_k[None, :] * stride_ak
    b_ptrs = b_ptr + offs_k[:, None] * stride_bk + offs_bn[None, :] * stride_bn

    acc = tl.zeros((BLOCK_M, BLOCK_N), dtype=tl.float32)
    for kk in range(0, tl.cdiv(K, BLOCK_K)):
        a = tl.load(a_ptrs, mask=offs_k[None, :] < K - kk * BLOCK_K, other=0.0)
        b = tl.load(b_ptrs, mask=offs_k[:, None] < K - kk * BLOCK_K, other=0.0)
        acc = tl.dot(a, b, acc)
        a_ptrs += BLOCK_K * stride_ak
        b_ptrs += BLOCK_K * stride_bk

    c = acc.to(c_ptr.dtype.element_ty)
    offs_cm = pid_m * BLOCK_M + tl.arange(0, BLOCK_M)
    offs_cn = pid_n * BLOCK_N + tl.arange(0, BLOCK_N)
    c_ptrs = c_ptr + offs_cm[:, None] * stride_cm + offs_cn[None, :] * stride_cn
    mask = (offs_cm[:, None] < M) & (offs_cn[None, :] < N)
    tl.store(c_ptrs, c, mask=mask)

# config = {"BLOCK_K": 128, "BLOCK_M": 128, "BLOCK_N": 16, "GROUP_M": 8, "arch": "sm_80", "dtype": "bf16", "num_ctas": 1, "num_stages": 3, "num_warps": 4}
# arch = sm_80


// ===== COMPILED SASS (sm_80) =====

	.target	sm_80

	.elftype	@"ET_EXEC"


//--------------------- .note.nv.tkinfo           --------------------------
	.section	.note.nv.tkinfo,"",@"SHT_NOTE"
	.sectionflags	@"SHF_NOTE_NV_TKINFO"
	.tkinfo
        /*0018*/ 	.word	0x00000002
        /*0030*/ 	.string	""
        /*0030*/ 	.string	"ptxas"
        /*0030*/ 	.string	"Cuda compilation tools, release 13.0, V13.0.88"
        /*0030*/ 	.string	"Build cuda_13.0.r13.0/compiler.36424714_0"
        /*0030*/ 	.string	"-v  -suppress-debug-info  -lineinfo  -arch sm_80 "



//--------------------- .note.nv.cuinfo           --------------------------
	.section	.note.nv.cuinfo,"",@"SHT_NOTE"
	.sectionflags	@"SHF_NOTE_NV_CUINFO"
        /*0018*/ 	.short	0x0002
        /*001a*/ 	.short	0x0050
        /*001c*/ 	.short	0x0082
	.zero		2


//--------------------- .nv.info                  --------------------------
	.section	.nv.info,"",@"SHT_CUDA_INFO"
	.align	4


	//----- nvinfo : EIATTR_REGCOUNT
	.align		4
        /*0000*/ 	.byte	0x04, 0x2f
        /*0002*/ 	.short	(.L_1 - .L_0)
	.align		4
.L_0:
        /*0004*/ 	.word	index@(matmul_kernel)
        /*0008*/ 	.word	0x00000020


	//----- nvinfo : EIATTR_FRAME_SIZE
	.align		4
.L_1:
        /*000c*/ 	.byte	0x04, 0x11
        /*000e*/ 	.short	(.L_3 - .L_2)
	.align		4
.L_2:
        /*0010*/ 	.word	index@(matmul_kernel)
        /*0014*/ 	.word	0x00000b50


	//----- nvinfo : EIATTR_MIN_STACK_SIZE
	.align		4
.L_3:
        /*0018*/ 	.byte	0x04, 0x12
        /*001a*/ 	.short	(.L_5 - .L_4)
	.align		4
.L_4:
        /*001c*/ 	.word	index@(matmul_kernel)
        /*0020*/ 	.word	0x00000b50
.L_5:


//--------------------- .nv.info.matmul_kernel    --------------------------
	.section	.nv.info.matmul_kernel,"",@"SHT_CUDA_INFO"
	.sectionflags	@""
	.align	4


	//----- nvinfo : EIATTR_CUDA_API_VERSION
	.align		4
        /*0000*/ 	.byte	0x04, 0x37
        /*0002*/ 	.short	(.L_7 - .L_6)
.L_6:
        /*0004*/ 	.word	0x00000082


	//----- nvinfo : EIATTR_SW2861232_WAR
	.align		4
.L_7:
        /*0008*/ 	.byte	0x01, 0x35
	.zero		2


	//----- nvinfo : EIATTR_PARAM_CBANK
	.align		4
        /*000c*/ 	.byte	0x04, 0x0a
        /*000e*/ 	.short	(.L_9 - .L_8)
	.align		4
.L_8:
        /*0010*/ 	.word	index@(.nv.constant0.matmul_kernel)
        /*0014*/ 	.short	0x0160
        /*0016*/ 	.short	0x0050


	//----- nvinfo : EIATTR_CBANK_PARAM_SIZE
	.align		4
.L_9:
        /*0018*/ 	.byte	0x03, 0x19
        /*001a*/ 	.short	0x0050


	//----- nvinfo : EIATTR_KPARAM_INFO
	.align		4
        /*001c*/ 	.byte	0x04, 0x17
        /*001e*/ 	.short	(.L_11 - .L_10)
.L_10:
        /*0020*/ 	.word	0x00000000
        /*0024*/ 	.short	0x000d
        /*0026*/ 	.short	0x0048
        /*0028*/ 	.byte	0x00, 0xf4, 0x21, 0x00


	//----- nvinfo : EIATTR_KPARAM_INFO
	.align		4
.L_11:
        /*002c*/ 	.byte	0x04, 0x17
        /*002e*/ 	.short	(.L_13 - .L_12)
.L_12:
        /*0030*/ 	.word	0x00000000
        /*0034*/ 	.short	0x000c
        /*0036*/ 	.short	0x0040
        /*0038*/ 	.byte	0x00, 0xf4, 0x21, 0x00


	//----- nvinfo : EIATTR_KPARAM_INFO
	.align		4
.L_13:
        /*003c*/ 	.byte	0x04, 0x17
        /*003e*/ 	.short	(.L_15 - .L_14)
.L_14:
        /*0040*/ 	.word	0x00000000
        /*0044*/ 	.short	0x000b
        /*0046*/ 	.short	0x0038
        /*0048*/ 	.byte	0x00, 0xf0, 0x11, 0x00


	//----- nvinfo : EIATTR_KPARAM_INFO
	.align		4
.L_15:
        /*004c*/ 	.byte	0x04, 0x17
        /*004e*/ 	.short	(.L_17 - .L_16)
.L_16:
        /*0050*/ 	.word	0x00000000
        /*0054*/ 	.short	0x000a
        /*0056*/ 	.short	0x0034
        /*0058*/ 	.byte	0x00, 0xf0, 0x11, 0x00


	//----- nvinfo : EIATTR_KPARAM_INFO
	.align		4
.L_17:
        /*005c*/ 	.byte	0x04, 0x17
        /*005e*/ 	.short	(.L_19 - .L_18)
.L_18:
        /*0060*/ 	.word	0x00000000
        /*0064*/ 	.short	0x0009
        /*0066*/ 	.short	0x0030
        /*0068*/ 	.byte	0x00, 0xf0, 0x11, 0x00


	//----- nvinfo : EIATTR_KPARAM_INFO
	.align		4
.L_19:
        /*006c*/ 	.byte	0x04, 0x17
        /*006e*/ 	.short	(.L_21 - .L_20)
.L_20:
        /*0070*/ 	.word	0x00000000
        /*0074*/ 	.short	0x0008
        /*0076*/ 	.short	0x002c
        /*0078*/ 	.byte	0x00, 0xf0, 0x11, 0x00


	//----- nvinfo : EIATTR_KPARAM_INFO
	.align		4
.L_21:
        /*007c*/ 	.byte	0x04, 0x17
        /*007e*/ 	.short	(.L_23 - .L_22)
.L_22:
        /*0080*/ 	.word	0x00000000
        /*0084*/ 	.short	0x0007
        /*0086*/ 	.short	0x0028
        /*0088*/ 	.byte	0x00, 0xf0, 0x11, 0x00


	//----- nvinfo : EIATTR_KPARAM_INFO
	.align		4
.L_23:
        /*008c*/ 	.byte	0x04, 0x17
        /*008e*/ 	.short	(.L_25 - .L_24)
.L_24:
        /*0090*/ 	.word	0x00000000
        /*0094*/ 	.short	0x0006
        /*0096*/ 	.short	0x0024
        /*0098*/ 	.byte	0x00, 0xf0, 0x11, 0x00


	//----- nvinfo : EIATTR_KPARAM_INFO
	.align		4
.L_25:
        /*009c*/ 	.byte	0x04, 0x17
        /*009e*/ 	.short	(.L_27 - .L_26)
.L_26:
        /*00a0*/ 	.word	0x00000000
        /*00a4*/ 	.short	0x0005
        /*00a6*/ 	.short	0x0020
        /*00a8*/ 	.byte	0x00, 0xf0, 0x11, 0x00


	//----- nvinfo : EIATTR_KPARAM_INFO
	.align		4
.L_27:
        /*00ac*/ 	.byte	0x04, 0x17
        /*00ae*/ 	.short	(.L_29 - .L_28)
.L_28:
        /*00b0*/ 	.word	0x00000000
        /*00b4*/ 	.short	0x0004
        /*00b6*/ 	.short	0x001c
        /*00b8*/ 	.byte	0x00, 0xf0, 0x11, 0x00


	//----- nvinfo : EIATTR_KPARAM_INFO
	.align		4
.L_29:
        /*00bc*/ 	.byte	0x04, 0x17
        /*00be*/ 	.short	(.L_31 - .L_30)
.L_30:
        /*00c0*/ 	.word	0x00000000
        /*00c4*/ 	.short	0x0003
        /*00c6*/ 	.short	0x0018
        /*00c8*/ 	.byte	0x00, 0xf0, 0x11, 0x00


	//----- nvinfo : EIATTR_KPARAM_INFO
	.align		4
.L_31:
        /*00cc*/ 	.byte	0x04, 0x17
        /*00ce*/ 	.short	(.L_33 - .L_32)
.L_32:
        /*00d0*/ 	.word	0x00000000
        /*00d4*/ 	.short	0x0002
        /*00d6*/ 	.short	0x0010
        /*00d8*/ 	.byte	0x00, 0xf4, 0x21, 0x00


	//----- nvinfo : EIATTR_KPARAM_INFO
	.align		4
.L_33:
        /*00dc*/ 	.byte	0x04, 0x17
        /*00de*/ 	.short	(.L_35 - .L_34)
.L_34:
        /*00e0*/ 	.word	0x00000000
        /*00e4*/ 	.short	0x0001
        /*00e6*/ 	.short	0x0008
        /*00e8*/ 	.byte	0x00, 0xf4, 0x21, 0x00


	//----- nvinfo : EIATTR_KPARAM_INFO
	.align		4
.L_35:
        /*00ec*/ 	.byte	0x04, 0x17
        /*00ee*/ 	.short	(.L_37 - .L_36)
.L_36:
        /*00f0*/ 	.word	0x00000000
        /*00f4*/ 	.short	0x0000
        /*00f6*/ 	.short	0x0000
        /*00f8*/ 	.byte	0x00, 0xf4, 0x21, 0x00


	//----- nvinfo : EIATTR_MAXREG_COUNT
	.align		4
.L_37:
        /*00fc*/ 	.byte	0x03, 0x1b
        /*00fe*/ 	.short	0x00ff


	//----- nvinfo : EIATTR_NUM_BARRIERS
	.align		4
        /*0100*/ 	.byte	0x02, 0x4c
        /*0102*/ 	.byte	0x01
	.zero		1


	//----- nvinfo : EIATTR_ANNOTATIONS
	.align		4
        /*0104*/ 	.byte	0x04, 0x55
        /*0106*/ 	.short	(.L_39 - .L_38)


	//   ....[0]....
.L_38:
        /*0108*/ 	.word	0x00000001
        /*010c*/ 	.byte	0x80, 0x06, 0x00, 0x00, 0x01, 0x00, 0x00, 0x00, 0xb0, 0x13, 0x00, 0x00, 0x01, 0x00, 0x00, 0x00
        /* <DEDUP_REMOVED lines=962> */
        /*3d3c*/ 	.byte	0xa0, 0x0d, 0x01, 0x00, 0x01, 0x00, 0x00, 0x00, 0x30, 0x0e, 0x01, 0x00


	//----- nvinfo : EIATTR_MERCURY_ISA_VERSION
	.align		4
.L_39:
        /*3d48*/ 	.byte	0x03, 0x5f
        /*3d4a*/ 	.short	0x0000


	//----- nvinfo : EIATTR_EXIT_INSTR_OFFSETS
	.align		4
        /*3d4c*/ 	.byte	0x04, 0x1c
        /*3d4e*/ 	.short	(.L_41 - .L_40)


	//   ....[0]....
.L_40:
        /*3d50*/ 	.word	0x000117c0


	//   ....[1]....
        /*3d54*/ 	.word	0x000117f0


	//----- nvinfo : EIATTR_REQNTID
	.align		4
.L_41:
        /*3d58*/ 	.byte	0x04, 0x10
        /*3d5a*/ 	.short	(.L_43 - .L_42)
.L_42:
        /*3d5c*/ 	.word	0x00000080
        /*3d60*/ 	.word	0x00000001
        /*3d64*/ 	.word	0x00000001
.L_43:


//--------------------- .nv.callgraph             --------------------------
	.section	.nv.callgraph,"",@"SHT_CUDA_CALLGRAPH"
	.align	4
	.sectionentsize	8
	.align		4
        /*0000*/ 	.word	0x00000000
	.align		4
        /*0004*/ 	.word	0xffffffff
	.align		4
        /*0008*/ 	.word	0x00000000
	.align		4
        /*000c*/ 	.word	0xfffffffe
	.align		4
        /*0010*/ 	.word	0x00000000
	.align		4
        /*0014*/ 	.word	0xfffffffd
	.align		4
        /*0018*/ 	.word	0x00000000
	.align		4
        /*001c*/ 	.word	0xfffffffc


//--------------------- .nv.rel.action            --------------------------
	.section	.nv.rel.action,"",@"SHT_CUDA_RELOCINFO"
	.align	8
	.sectionentsize	8
        /*0000*/ 	.byte	0x73, 0x00, 0x00, 0x00, 0x00, 0x00, 0x00, 0x00, 0x00, 0x00, 0x00, 0x11, 0x25, 0x00, 0x05, 0x36


//--------------------- .nv.constant0.matmul_kernel --------------------------
	.section	.nv.constant0.matmul_kernel,"a",@progbits
	.sectionflags	@""
	.align	4
.nv.constant0.matmul_kernel:
	.zero		432


//--------------------- .text.matmul_kernel       --------------------------
	.section	.text.matmul_kernel,"ax",@progbits
	.sectioninfo	@"SHI_REGISTERS=32"
	.align	128
        .global         matmul_kernel
        .type           matmul_kernel,@function
        .size           matmul_kernel,(.L_x_4 - matmul_kernel)
        .other          matmul_kernel,@"STO_CUDA_ENTRY STV_DEFAULT"
matmul_kernel:
.text.matmul_kernel:
[----:B------:R-:W-:Y:S02]  /*0000*/  IMAD.MOV.U32 R1, RZ, RZ, c[0x0][0x28] ;  /* 0x00000a00ff017624 */ /* 0x000fe400078e00ff */
[----:B------:R-:W-:Y:S01]  /*0010*/  ULDC.64 UR10, c[0x0][0x178] ;  /* 0x00005e00000a7ab9 */ /* 0x000fe20000000a00 */
[----:B------:R-:W0:Y:S01]  /*0020*/  S2R R4, SR_CTAID.X ;  /* 0x0000000000047919 */ /* 0x000e220000002500 */
[----:B------:R-:W-:Y:S01]  /*0030*/  UIADD3 UR4, UR11, 0xf, URZ ;  /* 0x0000000f0b047890 */ /* 0x000fe2000fffe03f */
[----:B------:R-:W1:Y:S01]  /*0040*/  S2UR UR8, SR_CTAID.X ;  /* 0x00000000000879c3 */ /* 0x000e620000002500 */
[----:B------:R-:W-:Y:S01]  /*0050*/  IADD3 R1, R1, -0xb50, RZ ;  /* 0xfffff4b001017810 */ /* 0x000fe20007ffe0ff */
[----:B------:R-:W2:Y:S01]  /*0060*/  S2R R27, SR_TID.X ;  /* 0x00000000001b7919 */ /* 0x000ea20000002100 */
[----:B------:R-:W-:Y:S01]  /*0070*/  USHF.R.S32.HI UR5, URZ, 0x1f, UR4 ;  /* 0x0000001f3f057899 */ /* 0x000fe20008011404 */
[----:B------:R-:W-:-:S03]  /*0080*/  CS2R R8, SRZ ;  /* 0x0000000000087805 */ /* 0x000fc6000001ff00 */
[----:B------:R-:W-:-:S03]  /*0090*/  ULEA.HI UR5, UR5, UR4, URZ, 0x4 ;  /* 0x0000000405057291 */ /* 0x000fc6000f8f203f */
[----:B------:R-:W-:Y:S02]  /*00a0*/  UMOV UR4, URZ ;  /* 0x0000003f00047c82 */ /* 0x000fe40008000000 */
[----:B------:R-:W-:-:S04]  /*00b0*/  USHF.R.S32.HI UR5, URZ, 0x4, UR5 ;  /* 0x000000043f057899 */ /* 0x000fc80008011405 */
[----:B------:R-:W-:-:S06]  /*00c0*/  USHF.L.U32 UR6, UR5, 0x3, URZ ;  /* 0x0000000305067899 */ /* 0x000fcc000800063f */
[----:B------:R-:W-:Y:S01]  /*00d0*/  IMAD.U32 R3, RZ, RZ, UR6 ;  /* 0x00000006ff037e24 */ /* 0x000fe2000f8e00ff */
[----:B0-----:R-:W-:Y:S02]  /*00e0*/  IABS R4, R4 ;  /* 0x0000000400047213 */ /* 0x001fe40000000000 */
[----:B--2---:R-:W-:Y:S02]  /*00f0*/  LOP3.LUT R25, R27, 0x7f, RZ, 0xc0, !PT ;  /* 0x0000007f1b197812 */ /* 0x004fe400078ec0ff */
[-C--:B------:R-:W-:Y:S02]  /*0100*/  IABS R5, R3.reuse ;  /* 0x0000000300057213 */ /* 0x080fe40000000000 */
[----:B------:R-:W-:Y:S01]  /*0110*/  IABS R6, R3 ;  /* 0x0000000300067213 */ /* 0x000fe20000000000 */
[----:B------:R-:W-:Y:S01]  /*0120*/  IMAD.MOV.U32 R3, RZ, RZ, R4 ;  /* 0x000000ffff037224 */ /* 0x000fe200078e0004 */
[----:B------:R-:W0:Y:S03]  /*0130*/  R2UR UR12, R5 ;  /* 0x00000000050c73c2 */ /* 0x000e2600000e0000 */
[----:B------:R-:W-:-:S05]  /*0140*/  IMAD.MOV R4, RZ, RZ, -R6 ;  /* 0x000000ffff047224 */ /* 0x000fca00078e0a06 */
[----:B------:R-:W2:Y:S08]  /*0150*/  R2UR UR9, R3 ;  /* 0x00000000030973c2 */ /* 0x000eb000000e0000 */
[----:B------:R-:W3:Y:S01]  /*0160*/  R2UR UR11, R4 ;  /* 0x00000000040b73c2 */ /* 0x000ee200000e0000 */
[----:B0-----:R-:W0:Y:S08]  /*0170*/  I2F.RP R0, UR12 ;  /* 0x0000000c00007d06 */ /* 0x001e300008209400 */
[----:B0-----:R-:W0:Y:S02]  /*0180*/  MUFU.RCP R0, R0 ;  /* 0x0000000000007308 */ /* 0x001e240000001000 */
[----:B0-----:R-:W-:-:S06]  /*0190*/  IADD3 R2, R0, 0xffffffe, RZ ;  /* 0x0ffffffe00027810 */ /* 0x001fcc0007ffe0ff */
[----:B------:R-:W0:Y:S02]  /*01a0*/  F2I.FTZ.U32.TRUNC.NTZ R2, R2 ;  /* 0x0000000200027305 */ /* 0x000e24000021f000 */
[----:B0-----:R-:W0:Y:S02]  /*01b0*/  R2UR UR5, R2 ;  /* 0x00000000020573c2 */ /* 0x001e2400000e0000 */
[----:B0-----:R-:W-:-:S04]  /*01c0*/  UIADD3 UR7, URZ, -UR5, URZ ;  /* 0x800000053f077290 */ /* 0x001fc8000fffe03f */
[----:B------:R-:W-:-:S04]  /*01d0*/  UIMAD UR7, UR7, UR12, URZ ;  /* 0x0000000c070772a4 */ /* 0x000fc8000f8e023f */
[----:B------:R-:W-:-:S04]  /*01e0*/  UIMAD.WIDE.U32 UR4, UR5, UR7, UR4 ;  /* 0x00000007050472a5 */ /* 0x000fc8000f8e0004 */
[----:B--2---:R-:W-:-:S04]  /*01f0*/  UIMAD.WIDE.U32 UR4, UR5, UR9, URZ ;  /* 0x00000009050472a5 */ /* 0x004fc8000f8e003f */
[----:B---3--:R-:W-:-:S04]  /*0200*/  UIMAD UR4, UR5, UR11, UR9 ;  /* 0x0000000b050472a4 */ /* 0x008fc8000f8e0209 */
[----:B------:R-:W-:-:S11]  /*0210*/  UISETP.GT.U32.AND UP0, UPT, UR12, UR4, UPT ;  /* 0x000000040c00728c */ /* 0x000fd6000bf04070 */
[----:B------:R-:W-:Y:S02]  /*0220*/  @!UP0 UIADD3 UR4, UR4, -UR12, URZ ;  /* 0x8000000c04048290 */ /* 0x000fe4000fffe03f */
[----:B------:R-:W-:Y:S02]  /*0230*/  @!UP0 UIADD3 UR5, UR5, 0x1, URZ ;  /* 0x0000000105058890 */ /* 0x000fe4000fffe03f */
[----:B------:R-:W-:Y:S02]  /*0240*/  UISETP.GE.U32.AND UP1, UPT, UR4, UR12, UPT ;  /* 0x0000000c0400728c */ /* 0x000fe4000bf26070 */
[----:B-1----:R-:W-:-:S04]  /*0250*/  ULOP3.LUT UR4, UR8, UR6, URZ, 0x3c, !UPT ;  /* 0x0000000608047292 */ /* 0x002fc8000f8e3c3f */
[----:B------:R-:W-:Y:S02]  /*0260*/  UISETP.GE.AND UP0, UPT, UR4, URZ, UPT ;  /* 0x0000003f0400728c */ /* 0x000fe4000bf06270 */
[----:B------:R-:W-:-:S03]  /*0270*/  UIADD3 UR4, UR10, 0x7f, URZ ;  /* 0x0000007f0a047890 */ /* 0x000fc6000fffe03f */
[----:B------:R-:W-:Y:S02]  /*0280*/  @UP1 UIADD3 UR5, UR5, 0x1, URZ ;  /* 0x0000000105051890 */ /* 0x000fe4000fffe03f */
[----:B------:R-:W-:-:S05]  /*0290*/  UISETP.NE.AND UP1, UPT, UR6, URZ, UPT ;  /* 0x0000003f0600728c */ /* 0x000fca000bf25270 */
[----:B------:R-:W-:Y:S02]  /*02a0*/  UMOV UR7, UR5 ;  /* 0x0000000500077c82 */ /* 0x000fe40008000000 */
[----:B------:R-:W-:Y:S02]  /*02b0*/  @!UP0 UIADD3 UR7, -UR7, URZ, URZ ;  /* 0x0000003f07078290 */ /* 0x000fe4000fffe13f */
[----:B------:R-:W-:Y:S02]  /*02c0*/  USHF.R.S32.HI UR5, URZ, 0x1f, UR4 ;  /* 0x0000001f3f057899 */ /* 0x000fe40008011404 */
[----:B------:R-:W-:Y:S02]  /*02d0*/  @!UP1 ULOP3.LUT UR7, URZ, UR6, URZ, 0x33, !UPT ;  /* 0x000000063f079292 */ /* 0x000fe4000f8e333f */
[----:B------:R-:W-:Y:S02]  /*02e0*/  ULEA.HI UR5, UR5, UR4, URZ, 0x7 ;  /* 0x0000000405057291 */ /* 0x000fe4000f8f383f */
[----:B------:R-:W-:-:S02]  /*02f0*/  USHF.L.U32 UR9, UR7, 0x3, URZ ;  /* 0x0000000307097899 */ /* 0x000fc4000800063f */
[----:B------:R-:W-:Y:S02]  /*0300*/  UIADD3 UR7, -UR7, URZ, URZ ;  /* 0x0000003f07077290 */ /* 0x000fe4000fffe13f */
[----:B------:R-:W-:Y:S02]  /*0310*/  ULEA.HI.SX32 UR5, UR5, -UR9, 0x19 ;  /* 0x8000000905057291 */ /* 0x000fe4000f8fca3f */
[----:B------:R-:W-:Y:S02]  /*0320*/  UIMAD UR11, UR6, UR7, UR8 ;  /* 0x00000007060b72a4 */ /* 0x000fe4000f8e0208 */
[----:B------:R-:W-:Y:S02]  /*0330*/  UISETP.LT.AND UP0, UPT, UR5, 0x8, UPT ;  /* 0x000000080500788c */ /* 0x000fe4000bf01270 */
[----:B------:R-:W-:Y:S02]  /*0340*/  UMOV UR4, URZ ;  /* 0x0000003f00047c82 */ /* 0x000fe40008000000 */
[----:B------:R-:W-:Y:S01]  /*0350*/  USEL UR10, UR5, 0x8, UP0 ;  /* 0x00000008050a7887 */ /* 0x000fe20008000000 */
[----:B------:R-:W-:-:S05]  /*0360*/  IMAD.U32 R4, RZ, RZ, UR11 ;  /* 0x0000000bff047e24 */ /* 0x000fca000f8e00ff */
[----:B------:R-:W-:Y:S01]  /*0370*/  IMAD.U32 R3, RZ, RZ, UR10 ;  /* 0x0000000aff037e24 */ /* 0x000fe2000f8e00ff */
[----:B------:R-:W-:-:S04]  /*0380*/  IABS R4, R4 ;  /* 0x0000000400047213 */ /* 0x000fc80000000000 */
[-C--:B------:R-:W-:Y:S02]  /*0390*/  IABS R5, R3.reuse ;  /* 0x0000000300057213 */ /* 0x080fe40000000000 */
[----:B------:R-:W-:Y:S01]  /*03a0*/  IABS R6, R3 ;  /* 0x0000000300067213 */ /* 0x000fe20000000000 */
[----:B------:R-:W-:Y:S01]  /*03b0*/  IMAD.MOV.U32 R3, RZ, RZ, R4 ;  /* 0x000000ffff037224 */ /* 0x000fe200078e0004 */
[----:B------:R0:W1:Y:S08]  /*03c0*/  R2UR UR12, R5 ;  /* 0x00000000050c73c2 */ /* 0x00007000000e0000 */
[----:B------:R2:W3:Y:S01]  /*03d0*/  R2UR UR7, R3 ;  /* 0x00000000030773c2 */ /* 0x0004e200000e0000 */
[----:B0-----:R-:W-:Y:S01]  /*03e0*/  CS2R R4, SRZ ;  /* 0x0000000000047805 */ /* 0x001fe2000001ff00 */
[----:B-1----:R-:W0:Y:S08]  /*03f0*/  I2F.RP R0, UR12 ;  /* 0x0000000c00007d06 */ /* 0x002e300008209400 */
[----:B0-----:R-:W0:Y:S02]  /*0400*/  MUFU.RCP R0, R0 ;  /* 0x0000000000007308 */ /* 0x001e240000001000 */
[----:B0-----:R-:W-:Y:S01]  /*0410*/  IADD3 R2, R0, 0xffffffe, RZ ;  /* 0x0ffffffe00027810 */ /* 0x001fe20007ffe0ff */
[----:B------:R-:W-:-:S02]  /*0420*/  IMAD.MOV R0, RZ, RZ, -R6 ;  /* 0x000000ffff007224 */ /* 0x000fc400078e0a06 */
[----:B------:R-:W-:Y:S02]  /*0430*/  CS2R R6, SRZ ;  /* 0x0000000000067805 */ /* 0x000fe4000001ff00 */
[----:B------:R-:W0:Y:S01]  /*0440*/  R2UR UR8, R0 ;  /* 0x00000000000873c2 */ /* 0x000e2200000e0000 */
[----:B------:R-:W1:Y:S07]  /*0450*/  F2I.FTZ.U32.TRUNC.NTZ R2, R2 ;  /* 0x0000000200027305 */ /* 0x000e6e000021f000 */
[----:B-1----:R2:W1:Y:S02]  /*0460*/  R2UR UR5, R2 ;  /* 0x00000000020573c2 */ /* 0x00246400000e0000 */
[----:B--2---:R-:W-:Y:S01]  /*0470*/  CS2R R2, SRZ ;  /* 0x0000000000027805 */ /* 0x004fe2000001ff00 */
[----:B-1----:R-:W-:-:S04]  /*0480*/  UIADD3 UR6, URZ, -UR5, URZ ;  /* 0x800000053f067290 */ /* 0x002fc8000fffe03f */
[----:B------:R-:W-:-:S04]  /*0490*/  UIMAD UR6, UR6, UR12, URZ ;  /* 0x0000000c060672a4 */ /* 0x000fc8000f8e023f */
[----:B------:R-:W-:-:S03]  /*04a0*/  UIMAD.WIDE.U32 UR4, UR5, UR6, UR4 ;  /* 0x00000006050472a5 */ /* 0x000fc6000f8e0004 */
[----:B------:R-:W-:Y:S02]  /*04b0*/  ULDC UR6, c[0x0][0x180] ;  /* 0x0000600000067ab9 */ /* 0x000fe40000000800 */
[----:B---3--:R-:W-:Y:S02]  /*04c0*/  UIMAD.WIDE.U32 UR4, UR5, UR7, URZ ;  /* 0x00000007050472a5 */ /* 0x008fe4000f8e003f */
[----:B------:R-:W-:Y:S02]  /*04d0*/  UIADD3 UR6, UR6, 0x7f, URZ ;  /* 0x0000007f06067890 */ /* 0x000fe4000fffe03f */
[----:B0-----:R-:W-:-:S04]  /*04e0*/  UIMAD UR4, UR5, UR8, UR7 ;  /* 0x00000008050472a4 */ /* 0x001fc8000f8e0207 */
[----:B------:R-:W-:-:S11]  /*04f0*/  UISETP.GT.U32.AND UP0, UPT, UR12, UR4, UPT ;  /* 0x000000040c00728c */ /* 0x000fd6000bf04070 */
[----:B------:R-:W-:Y:S02]  /*0500*/  @!UP0 UIADD3 UR4, UR4, -UR12, URZ ;  /* 0x8000000c04048290 */ /* 0x000fe4000fffe03f */
[----:B------:R-:W-:Y:S02]  /*0510*/  @!UP0 UIADD3 UR5, UR5, 0x1, URZ ;  /* 0x0000000105058890 */ /* 0x000fe4000fffe03f */
[----:B------:R-:W-:Y:S02]  /*0520*/  UISETP.GE.U32.AND UP1, UPT, UR4, UR12, UPT ;  /* 0x0000000c0400728c */ /* 0x000fe4000bf26070 */
[----:B------:R-:W-:-:S04]  /*0530*/  ULOP3.LUT UR4, UR11, UR10, URZ, 0x3c, !UPT ;  /* 0x0000000a0b047292 */ /* 0x000fc8000f8e3c3f */
[----:B------:R-:W-:-:S05]  /*0540*/  UISETP.GE.AND UP0, UPT, UR4, URZ, UPT ;  /* 0x0000003f0400728c */ /* 0x000fca000bf06270 */
[----:B------:R-:W-:Y:S02]  /*0550*/  @UP1 UIADD3 UR5, UR5, 0x1, URZ ;  /* 0x0000000105051890 */ /* 0x000fe4000fffe03f */
[----:B------:R-:W-:-:S04]  /*0560*/  UISETP.NE.AND UP1, UPT, UR10, URZ, UPT ;  /* 0x0000003f0a00728c */ /* 0x000fc8000bf25270 */
[----:B------:R-:W-:Y:S02]  /*0570*/  @!UP0 UIADD3 UR5, -UR5, URZ, URZ ;  /* 0x0000003f05058290 */ /* 0x000fe4000fffe13f */
[----:B------:R-:W-:-:S05]  /*0580*/  UISETP.GE.AND UP0, UPT, UR6, 0x80, UPT ;  /* 0x000000800600788c */ /* 0x000fca000bf06270 */
[----:B------:R-:W-:Y:S01]  /*0590*/  @!UP1 ULOP3.LUT UR5, URZ, UR10, URZ, 0x33, !UPT ;  /* 0x0000000a3f059292 */ /* 0x000fe2000f8e333f */
[----:B------:R-:W-:-:S03]  /*05a0*/  PLOP3.LUT P0, PT, PT, PT, UP0, 0x80, 0x0 ;  /* 0x000000000000781c */ /* 0x000fc60003f0f008 */
[----:B------:R-:W-:Y:S02]  /*05b0*/  UIADD3 UR4, -UR5, URZ, URZ ;  /* 0x0000003f05047290 */ /* 0x000fe4000fffe13f */
[----:B------:R-:W-:Y:S02]  /*05c0*/  USHF.L.U32 UR7, UR5, 0x4, URZ ;  /* 0x0000000405077899 */ /* 0x000fe4000800063f */
[----:B------:R-:W-:Y:S02]  /*05d0*/  UIMAD UR4, UR10, UR4, UR11 ;  /* 0x000000040a0472a4 */ /* 0x000fe4000f8e020b */
[----:B------:R-:W-:Y:S02]  /*05e0*/  UIADD3 UR11, UR7, 0x1, URZ ;  /* 0x00000001070b7890 */ /* 0x000fe4000fffe03f */
[----:B------:R-:W-:Y:S02]  /*05f0*/  UIADD3 UR4, UR9, UR4, URZ ;  /* 0x0000000409047290 */ /* 0x000fe4000fffe03f */
[----:B------:R-:W-:-:S02]  /*0600*/  UIADD3 UR12, UR7, 0x2, URZ ;  /* 0x00000002070c7890 */ /* 0x000fc4000fffe03f */
[----:B------:R-:W-:Y:S02]  /*0610*/  UIADD3 UR13, UR7, 0x3, URZ ;  /* 0x00000003070d7890 */ /* 0x000fe4000fffe03f */
[----:B------:R-:W-:Y:S01]  /*0620*/  IMAD.U32 R0, RZ, RZ, UR4 ;  /* 0x00000004ff007e24 */ /* 0x000fe2000f8e00ff */
[----:B------:R-:W-:Y:S02]  /*0630*/  UIADD3 UR14, UR7, 0x4, URZ ;  /* 0x00000004070e7890 */ /* 0x000fe4000fffe03f */
[----:B------:R-:W-:Y:S01]  /*0640*/  UIADD3 UR15, UR7, 0x5, URZ ;  /* 0x00000005070f7890 */ /* 0x000fe2000fffe03f */
[----:B------:R-:W-:Y:S01]  /*0650*/  IMAD R23, R0, 0x80, R25 ;  /* 0x0000008000177824 */ /* 0x000fe200078e0219 */
[----:B------:R-:W-:Y:S02]  /*0660*/  UIADD3 UR16, UR7, 0x6, URZ ;  /* 0x0000000607107890 */ /* 0x000fe4000fffe03f */
[----:B------:R-:W-:Y:S02]  /*0670*/  UIADD3 UR17, UR7, 0x7, URZ ;  /* 0x0000000707117890 */ /* 0x000fe4000fffe03f */
[----:B------:R0:W-:Y:S01]  /*0680*/  STL [R1+0x6ac], R23 ;  /* 0x0006ac1701007387 */ /* 0x0001e20000100800 */
[----:B------:R-:W-:-:S02]  /*0690*/  UIADD3 UR18, UR7, 0x8, URZ ;  /* 0x0000000807127890 */ /* 0x000fc4000fffe03f */
[----:B------:R-:W-:Y:S02]  /*06a0*/  UIADD3 UR19, UR7, 0x9, URZ ;  /* 0x0000000907137890 */ /* 0x000fe4000fffe03f */
[----:B------:R-:W-:Y:S02]  /*06b0*/  UIADD3 UR20, UR7, 0xa, URZ ;  /* 0x0000000a07147890 */ /* 0x000fe4000fffe03f */
[----:B------:R-:W-:Y:S02]  /*06c0*/  UIADD3 UR21, UR7, 0xb, URZ ;  /* 0x0000000b07157890 */ /* 0x000fe4000fffe03f */
[----:B------:R-:W-:Y:S02]  /*06d0*/  UIADD3 UR22, UR7, 0xc, URZ ;  /* 0x0000000c07167890 */ /* 0x000fe4000fffe03f */
[----:B------:R-:W-:Y:S02]  /*06e0*/  UIADD3 UR23, UR7, 0xd, URZ ;  /* 0x0000000d07177890 */ /* 0x000fe4000fffe03f */
[----:B------:R-:W-:-:S02]  /*06f0*/  UIADD3 UR24, UR7, 0xe, URZ ;  /* 0x0000000e07187890 */ /* 0x000fc4000fffe03f */
[----:B------:R-:W-:Y:S02]  /*0700*/  UIADD3 UR25, UR7, 0xf, URZ ;  /* 0x0000000f07197890 */ /* 0x000fe4000fffe03f */
[----:B------:R-:W-:Y:S01]  /*0710*/  ULDC.64 UR8, c[0x0][0x118] ;  /* 0x0000460000087ab9 */ /* 0x000fe20000000a00 */
[----:B------:R-:W-:Y:S05]  /*0720*/  @!P0 BRA `(.L_x_0) ;  /* 0x0001070000008947 */ /* 0x000fea0003800000 */
[----:B0-----:R-:W-:Y:S01]  /*0730*/  IABS R9, c[0x0][0x17c] ;  /* 0x00005f0000097a13 */ /* 0x001fe20000000000 */
[----:B------:R-:W-:Y:S01]  /*0740*/  ULDC UR4, c[0x0][0x18c] ;  /* 0x0000630000047ab9 */ /* 0x000fe20000000800 */
[----:B------:R-:W-:Y:S01]  /*0750*/  IABS R3, c[0x0][0x178] ;  /* 0x00005e0000037a13 */ /* 0x000fe20000000000 */
[----:B------:R-:W-:Y:S01]  /*0760*/  USHF.R.S32.HI UR5, URZ, 0x1f, UR6 ;  /* 0x0000001f3f057899 */ /* 0x000fe20008011406 */
[----:B------:R-:W0:Y:S01]  /*0770*/  I2F.RP R2, R9 ;  /* 0x0000000900027306 */ /* 0x000e220000209400 */
[----:B------:R-:W-:Y:S01]  /*0780*/  IABS R20, UR7 ;  /* 0x0000000700147c13 */ /* 0x000fe20008000000 */
[----:B------:R-:W-:Y:S01]  /*0790*/  USHF.L.U32 UR4, UR4, 0x7, URZ ;  /* 0x0000000704047899 */ /* 0x000fe2000800063f */
[----:B------:R-:W-:Y:S01]  /*07a0*/  IABS R18, UR24 ;  /* 0x0000001800127c13 */ /* 0x000fe20008000000 */
[----:B------:R-:W-:Y:S01]  /*07b0*/  ULEA.HI UR5, UR5, UR6, URZ, 0x7 ;  /* 0x0000000605057291 */ /* 0x000fe2000f8f383f */
[----:B------:R-:W-:Y:S01]  /*07c0*/  IABS R16, UR23 ;  /* 0x0000001700107c13 */ /* 0x000fe20008000000 */
[----:B------:R-:W-:Y:S01]  /*07d0*/  USHF.R.S32.HI UR6, URZ, 0x1f, UR4 ;  /* 0x0000001f3f067899 */ /* 0x000fe20008011404 */
[----:B------:R-:W-:Y:S01]  /*07e0*/  IABS R12, UR21 ;  /* 0x00000015000c7c13 */ /* 0x000fe20008000000 */
[----:B------:R-:W1:Y:S01]  /*07f0*/  I2F.RP R0, R3 ;  /* 0x0000000300007306 */ /* 0x000e620000209400 */
[----:B------:R-:W-:Y:S01]  /*0800*/  IABS R14, UR22 ;  /* 0x00000016000e7c13 */ /* 0x000fe20008000000 */
[----:B------:R-:W-:Y:S01]  /*0810*/  USHF.L.U32 UR10, UR4, 0x1, URZ ;  /* 0x00000001040a7899 */ /* 0x000fe2000800063f */
[----:B------:R-:W-:Y:S01]  /*0820*/  IABS R10, UR20 ;  /* 0x00000014000a7c13 */ /* 0x000fe20008000000 */
[----:B------:R-:W-:Y:S01]  /*0830*/  USHF.R.S32.HI UR5, URZ, 0x7, UR5 ;  /* 0x000000073f057899 */ /* 0x000fe20008011405 */
[----:B------:R-:W-:Y:S01]  /*0840*/  IABS R26, UR13 ;  /* 0x0000000d001a7c13 */ /* 0x000fe20008000000 */
[----:B------:R-:W-:Y:S01]  /*0850*/  USHF.L.U64.HI UR6, UR4, 0x1, UR6 ;  /* 0x0000000104067899 */ /* 0x000fe20008010206 */
[----:B------:R-:W-:Y:S01]  /*0860*/  IABS R28, UR14 ;  /* 0x0000000e001c7c13 */ /* 0x000fe20008000000 */
[----:B0-----:R-:W0:Y:S01]  /*0870*/  MUFU.RCP R2, R2 ;  /* 0x0000000200027308 */ /* 0x001e220000001000 */
[----:B------:R-:W-:-:S02]  /*0880*/  IABS R24, UR12 ;  /* 0x0000000c00187c13 */ /* 0x000fc40008000000 */
[----:B------:R-:W-:-:S05]  /*0890*/  IABS R22, UR11 ;  /* 0x0000000b00167c13 */ /* 0x000fca0008000000 */
[----:B-1----:R-:W1:Y:S01]  /*08a0*/  MUFU.RCP R0, R0 ;  /* 0x0000000000007308 */ /* 0x002e620000001000 */
[----:B0-----:R-:W-:-:S07]  /*08b0*/  IADD3 R6, R2, 0xffffffe, RZ ;  /* 0x0ffffffe02067810 */ /* 0x001fce0007ffe0ff */
[----:B------:R0:W2:Y:S01]  /*08c0*/  F2I.FTZ.U32.TRUNC.NTZ R7, R6 ;  /* 0x0000000600077305 */ /* 0x0000a2000021f000 */
[----:B-1----:R-:W-:-:S07]  /*08d0*/  IADD3 R4, R0, 0xffffffe, RZ ;  /* 0x0ffffffe00047810 */ /* 0x002fce0007ffe0ff */
[----:B------:R-:W1:Y:S01]  /*08e0*/  F2I.FTZ.U32.TRUNC.NTZ R5, R4 ;  /* 0x0000000400057305 */ /* 0x000e62000021f000 */
[----:B0-----:R-:W-:Y:S02]  /*08f0*/  IMAD.MOV.U32 R6, RZ, RZ, RZ ;  /* 0x000000ffff067224 */ /* 0x001fe400078e00ff */
[----:B--2---:R-:W-:-:S04]  /*0900*/  IMAD.MOV R8, RZ, RZ, -R7 ;  /* 0x000000ffff087224 */ /* 0x004fc800078e0a07 */
[----:B------:R-:W-:Y:S01]  /*0910*/  IMAD R11, R8, R9, RZ ;  /* 0x00000009080b7224 */ /* 0x000fe200078e02ff */
[----:B------:R-:W-:-:S03]  /*0920*/  IABS R8, UR25 ;  /* 0x0000001900087c13 */ /* 0x000fc60008000000 */
[----:B------:R-:W-:-:S04]  /*0930*/  IMAD.HI.U32 R11, R7, R11, R6 ;  /* 0x0000000b070b7227 */ /* 0x000fc800078e0006 */
[----:B-1----:R-:W-:Y:S02]  /*0940*/  IMAD.MOV R4, RZ, RZ, -R5 ;  /* 0x000000ffff047224 */ /* 0x002fe400078e0a05 */
[----:B------:R-:W-:-:S04]  /*0950*/  IMAD.HI.U32 R0, R11, R8, RZ ;  /* 0x000000080b007227 */ /* 0x000fc800078e00ff */
[----:B------:R-:W-:Y:S02]  /*0960*/  IMAD.MOV R0, RZ, RZ, -R0 ;  /* 0x000000ffff007224 */ /* 0x000fe400078e0a00 */
[----:B------:R-:W-:-:S04]  /*0970*/  IMAD.HI.U32 R21, R11, R20, RZ ;  /* 0x000000140b157227 */ /* 0x000fc800078e00ff */
[----:B------:R-:W-:Y:S01]  /*0980*/  IMAD R19, R9, R0, R8 ;  /* 0x0000000009137224 */ /* 0x000fe200078e0208 */
[----:B------:R-:W-:Y:S01]  /*0990*/  IABS R8, UR19 ;  /* 0x0000001300087c13 */ /* 0x000fe20008000000 */
[----:B------:R-:W-:-:S03]  /*09a0*/  IMAD.HI.U32 R2, R11, R18, RZ ;  /* 0x000000120b027227 */ /* 0x000fc600078e00ff */
[C---:B------:R-:W-:Y:S01]  /*09b0*/  ISETP.GT.U32.AND P0, PT, R9.reuse, R19, PT ;  /* 0x000000130900720c */ /* 0x040fe20003f04070 */
[----:B------:R-:W-:Y:S02]  /*09c0*/  IMAD R13, R4, R3, RZ ;  /* 0x00000003040d7224 */ /* 0x000fe400078e02ff */
[----:B------:R-:W-:Y:S02]  /*09d0*/  IMAD.MOV R21, RZ, RZ, -R21 ;  /* 0x000000ffff157224 */ /* 0x000fe400078e0a15 */
[----:B------:R-:W-:Y:S02]  /*09e0*/  IMAD.MOV.U32 R4, RZ, RZ, RZ ;  /* 0x000000ffff047224 */ /* 0x000fe400078e00ff */
[----:B------:R-:W-:Y:S02]  /*09f0*/  IMAD.MOV R2, RZ, RZ, -R2 ;  /* 0x000000ffff027224 */ /* 0x000fe400078e0a02 */
[----:B------:R-:W-:Y:S02]  /*0a00*/  IMAD R20, R9, R21, R20 ;  /* 0x0000001509147224 */ /* 0x000fe400078e0214 */
[----:B------:R-:W-:-:S03]  /*0a10*/  IMAD.HI.U32 R13, R5, R13, R4 ;  /* 0x0000000d050d7227 */ /* 0x000fc600078e0004 */
[----:B------:R-:W-:Y:S01]  /*0a20*/  ISETP.GT.U32.AND P3, PT, R9, R20, PT ;  /* 0x000000140900720c */ /* 0x000fe20003f64070 */
[----:B------:R-:W-:-:S04]  /*0a30*/  IMAD.HI.U32 R0, R11, R16, RZ ;  /* 0x000000100b007227 */ /* 0x000fc800078e00ff */
[----:B------:R-:W-:Y:S02]  /*0a40*/  IMAD R18, R9, R2, R18 ;  /* 0x0000000209127224 */ /* 0x000fe400078e0212 */
[----:B------:R-:W-:-:S03]  /*0a50*/  IMAD.HI.U32 R4, R11, R12, RZ ;  /* 0x0000000c0b047227 */ /* 0x000fc600078e00ff */
[----:B------:R-:W-:Y:S01]  /*0a60*/  ISETP.GT.U32.AND P1, PT, R9, R18, PT ;  /* 0x000000120900720c */ /* 0x000fe20003f24070 */
[----:B------:R-:W-:-:S04]  /*0a70*/  IMAD.HI.U32 R6, R11, R8, RZ ;  /* 0x000000080b067227 */ /* 0x000fc800078e00ff */
[----:B------:R-:W-:Y:S02]  /*0a80*/  IMAD.MOV R0, RZ, RZ, -R0 ;  /* 0x000000ffff007224 */ /* 0x000fe400078e0a00 */
[----:B------:R-:W-:-:S04]  /*0a90*/  IMAD.HI.U32 R2, R11, R14, RZ ;  /* 0x0000000e0b027227 */ /* 0x000fc800078e00ff */
[----:B------:R-:W-:Y:S02]  /*0aa0*/  IMAD.MOV R4, RZ, RZ, -R4 ;  /* 0x000000ffff047224 */ /* 0x000fe400078e0a04 */
[----:B------:R-:W-:Y:S02]  /*0ab0*/  IMAD.MOV R6, RZ, RZ, -R6 ;  /* 0x000000ffff067224 */ /* 0x000fe400078e0a06 */
[----:B------:R-:W-:-:S04]  /*0ac0*/  IMAD.HI.U32 R5, R11, R10, RZ ;  /* 0x0000000a0b057227 */ /* 0x000fc800078e00ff */
[C---:B------:R-:W-:Y:S01]  /*0ad0*/  IMAD R16, R9.reuse, R0, R16 ;  /* 0x0000000009107224 */ /* 0x040fe200078e0210 */
[----:B------:R-:W-:Y:S01]  /*0ae0*/  IABS R0, UR15 ;  /* 0x0000000f00007c13 */ /* 0x000fe20008000000 */
[----:B------:R-:W-:Y:S02]  /*0af0*/  IMAD.MOV R2, RZ, RZ, -R2 ;  /* 0x000000ffff027224 */ /* 0x000fe400078e0a02 */
[C---:B------:R-:W-:Y:S01]  /*0b00*/  IMAD R12, R9.reuse, R4, R12 ;  /* 0x00000004090c7224 */ /* 0x040fe200078e020c */
[----:B------:R-:W-:Y:S01]  /*0b10*/  IABS R4, UR17 ;  /* 0x0000001100047c13 */ /* 0x000fe20008000000 */
[----:B------:R-:W-:Y:S01]  /*0b20*/  IMAD R8, R9, R6, R8 ;  /* 0x0000000609087224 */ /* 0x000fe200078e0208 */
[----:B------:R-:W-:Y:S01]  /*0b30*/  IABS R6, UR18 ;  /* 0x0000001200067c13 */ /* 0x000fe20008000000 */
[----:B------:R-:W-:Y:S01]  /*0b40*/  @!P0 IMAD.IADD R19, R19, 0x1, -R9 ;  /* 0x0000000113138824 */ /* 0x000fe200078e0a09 */
[----:B------:R-:W-:Y:S01]  /*0b50*/  ISETP.GT.U32.AND P2, PT, R9, R16, PT ;  /* 0x000000100900720c */ /* 0x000fe20003f44070 */
[----:B------:R-:W-:-:S02]  /*0b60*/  IMAD.MOV R5, RZ, RZ, -R5 ;  /* 0x000000ffff057224 */ /* 0x000fc400078e0a05 */
[C---:B------:R-:W-:Y:S01]  /*0b70*/  IMAD R14, R9.reuse, R2, R14 ;  /* 0x00000002090e7224 */ /* 0x040fe200078e020e */
[----:B------:R-:W-:Y:S01]  /*0b80*/  IABS R2, UR16 ;  /* 0x0000001000027c13 */ /* 0x000fe20008000000 */
[C---:B------:R-:W-:Y:S01]  /*0b90*/  IMAD R10, R9.reuse, R5, R10 ;  /* 0x00000005090a7224 */ /* 0x040fe200078e020a */
[----:B------:R-:W-:Y:S01]  /*0ba0*/  ISETP.GT.U32.AND P5, PT, R9, R19, PT ;  /* 0x000000130900720c */ /* 0x000fe20003fa4070 */
[----:B------:R-:W-:Y:S01]  /*0bb0*/  IMAD.HI.U32 R5, R11, R6, RZ ;  /* 0x000000060b057227 */ /* 0x000fe200078e00ff */
[----:B------:R-:W-:-:S03]  /*0bc0*/  ISETP.GT.U32.AND P0, PT, R9, R14, PT ;  /* 0x0000000e0900720c */ /* 0x000fc60003f04070 */
[----:B------:R-:W-:-:S04]  /*0bd0*/  IMAD.HI.U32 R7, R11, R4, RZ ;  /* 0x000000040b077227 */ /* 0x000fc800078e00ff */
[----:B------:R-:W-:-:S04]  /*0be0*/  IMAD.HI.U32 R17, R11, R0, RZ ;  /* 0x000000000b117227 */ /* 0x000fc800078e00ff */
[----:B------:R-:W-:Y:S02]  /*0bf0*/  @!P3 IMAD.IADD R20, R20, 0x1, -R9 ;  /* 0x000000011414b824 */ /* 0x000fe400078e0a09 */
[----:B------:R-:W-:-:S03]  /*0c00*/  IMAD.HI.U32 R15, R11, R2, RZ ;  /* 0x000000020b0f7227 */ /* 0x000fc600078e00ff */
[C---:B------:R-:W-:Y:S01]  /*0c10*/  ISETP.GT.U32.AND P6, PT, R9.reuse, R20, PT ;  /* 0x000000140900720c */ /* 0x040fe20003fc4070 */
[----:B------:R-:W-:Y:S02]  /*0c20*/  IMAD.MOV R5, RZ, RZ, -R5 ;  /* 0x000000ffff057224 */ /* 0x000fe400078e0a05 */
[----:B------:R-:W-:Y:S02]  /*0c30*/  IMAD.MOV R7, RZ, RZ, -R7 ;  /* 0x000000ffff077224 */ /* 0x000fe400078e0a07 */
[----:B------:R-:W-:Y:S01]  /*0c40*/  @!P1 IMAD.IADD R18, R18, 0x1, -R9 ;  /* 0x0000000112129824 */ /* 0x000fe200078e0a09 */
[C---:B------:R-:W-:Y:S01]  /*0c50*/  ISETP.GT.U32.AND P1, PT, R9.reuse, R10, PT ;  /* 0x0000000a0900720c */ /* 0x040fe20003f24070 */
[----:B------:R-:W-:Y:S02]  /*0c60*/  IMAD.MOV R17, RZ, RZ, -R17 ;  /* 0x000000ffff117224 */ /* 0x000fe400078e0a11 */
[----:B------:R-:W-:Y:S01]  /*0c70*/  IMAD.MOV R15, RZ, RZ, -R15 ;  /* 0x000000ffff0f7224 */ /* 0x000fe200078e0a0f */
[C---:B------:R-:W-:Y:S01]  /*0c80*/  ISETP.GT.U32.AND P3, PT, R9.reuse, R18, PT ;  /* 0x000000120900720c */ /* 0x040fe20003f64070 */
[----:B------:R-:W-:-:S02]  /*0c90*/  IMAD R6, R9, R5, R6 ;  /* 0x0000000509067224 */ /* 0x000fc400078e0206 */
[C---:B------:R-:W-:Y:S02]  /*0ca0*/  IMAD R4, R9.reuse, R7, R4 ;  /* 0x0000000709047224 */ /* 0x040fe400078e0204 */
[C---:B------:R-:W-:Y:S01]  /*0cb0*/  IMAD R7, R9.reuse, R17, R0 ;  /* 0x0000001109077224 */ /* 0x040fe200078e0200 */
[----:B------:R-:W-:Y:S01]  /*0cc0*/  IABS R0, R23 ;  /* 0x0000001700007213 */ /* 0x000fe20000000000 */
[----:B------:R-:W-:Y:S01]  /*0cd0*/  @!P2 IMAD.IADD R16, R16, 0x1, -R9 ;  /* 0x000000011010a824 */ /* 0x000fe200078e0a09 */
[C---:B------:R-:W-:Y:S01]  /*0ce0*/  ISETP.GT.U32.AND P2, PT, R9.reuse, R12, PT ;  /* 0x0000000c0900720c */ /* 0x040fe20003f44070 */
[----:B------:R-:W-:Y:S02]  /*0cf0*/  IMAD R5, R9, R15, R2 ;  /* 0x0000000f09057224 */ /* 0x000fe400078e0202 */
[----:B------:R-:W-:Y:S01]  /*0d00*/  IMAD.HI.U32 R21, R11, R26, RZ ;  /* 0x0000001a0b157227 */ /* 0x000fe200078e00ff */
[----:B------:R-:W-:-:S03]  /*0d10*/  ISETP.GT.U32.AND P4, PT, R9, R16, PT ;  /* 0x000000100900720c */ /* 0x000fc60003f84070 */
[----:B------:R-:W-:Y:S01]  /*0d20*/  @!P5 IMAD.IADD R19, R19, 0x1, -R9 ;  /* 0x000000011313d824 */ /* 0x000fe200078e0a09 */
[----:B------:R-:W-:Y:S01]  /*0d30*/  ISETP.GT.U32.AND P5, PT, R9, R6, PT ;  /* 0x000000060900720c */ /* 0x000fe20003fa4070 */
[----:B------:R-:W-:-:S04]  /*0d40*/  IMAD.HI.U32 R17, R11, R28, RZ ;  /* 0x0000001c0b117227 */ /* 0x000fc800078e00ff */
[----:B------:R-:W-:-:S04]  /*0d50*/  IMAD.HI.U32 R15, R11, R24, RZ ;  /* 0x000000180b0f7227 */ /* 0x000fc800078e00ff */
[----:B------:R-:W-:-:S04]  /*0d60*/  IMAD.HI.U32 R11, R11, R22, RZ ;  /* 0x000000160b0b7227 */ /* 0x000fc800078e00ff */
[----:B------:R-:W-:-:S04]  /*0d70*/  IMAD.HI.U32 R2, R13, R0, RZ ;  /* 0x000000000d027227 */ /* 0x000fc800078e00ff */
[----:B------:R-:W-:Y:S02]  /*0d80*/  IMAD.MOV R13, RZ, RZ, -R21 ;  /* 0x000000ffff0d7224 */ /* 0x000fe400078e0a15 */
[----:B------:R-:W-:Y:S02]  /*0d90*/  IMAD.MOV R11, RZ, RZ, -R11 ;  /* 0x000000ffff0b7224 */ /* 0x000fe400078e0a0b */
[C---:B------:R-:W-:Y:S02]  /*0da0*/  IMAD R26, R9.reuse, R13, R26 ;  /* 0x0000000d091a7224 */ /* 0x040fe400078e021a */
[--C-:B------:R-:W-:Y:S01]  /*0db0*/  @!P6 IMAD.IADD R20, R20, 0x1, -R9.reuse ;  /* 0x000000011414e824 */ /* 0x100fe200078e0a09 */
[C---:B------:R-:W-:Y:S01]  /*0dc0*/  ISETP.GT.U32.AND P6, PT, R9.reuse, R8, PT ;  /* 0x000000080900720c */ /* 0x040fe20003fc4070 */
[----:B------:R-:W-:Y:S01]  /*0dd0*/  IMAD R22, R9, R11, R22 ;  /* 0x0000000b09167224 */ /* 0x000fe200078e0216 */
[----:B------:R-:W-:Y:S01]  /*0de0*/  LOP3.LUT R11, R27, 0x7, RZ, 0xc0, !PT ;  /* 0x000000071b0b7812 */ /* 0x000fe200078ec0ff */
[--C-:B------:R-:W-:Y:S01]  /*0df0*/  @!P3 IMAD.IADD R18, R18, 0x1, -R9.reuse ;  /* 0x000000011212b824 */ /* 0x100fe200078e0a09 */
[C---:B------:R-:W-:Y:S01]  /*0e00*/  ISETP.GT.U32.AND P3, PT, R9.reuse, R4, PT ;  /* 0x000000040900720c */ /* 0x040fe20003f64070 */
[--C-:B------:R-:W-:Y:S01]  /*0e10*/  @!P1 IMAD.IADD R10, R10, 0x1, -R9.reuse ;  /* 0x000000010a0a9824 */ /* 0x100fe200078e0a09 */
[C---:B------:R-:W-:Y:S01]  /*0e20*/  ISETP.GT.U32.AND P1, PT, R9.reuse, R26, PT ;  /* 0x0000001a0900720c */ /* 0x040fe20003f24070 */
[--C-:B------:R-:W-:Y:S01]  /*0e30*/  @!P0 IMAD.IADD R14, R14, 0x1, -R9.reuse ;  /* 0x000000010e0e8824 */ /* 0x100fe200078e0a09 */
[C---:B------:R-:W-:Y:S01]  /*0e40*/  ISETP.GT.U32.AND P0, PT, R9.reuse, R7, PT ;  /* 0x000000070900720c */ /* 0x040fe20003f04070 */
[----:B------:R-:W-:Y:S01]  /*0e50*/  @!P5 IMAD.IADD R6, R6, 0x1, -R9 ;  /* 0x000000010606d824 */ /* 0x000fe200078e0a09 */
[----:B------:R-:W-:Y:S01]  /*0e60*/  ISETP.GT.U32.AND P5, PT, R9, R22, PT ;  /* 0x000000160900720c */ /* 0x000fe20003fa4070 */
[----:B------:R-:W-:-:S02]  /*0e70*/  IMAD.MOV R2, RZ, RZ, -R2 ;  /* 0x000000ffff027224 */ /* 0x000fc400078e0a02 */
[----:B------:R-:W-:Y:S01]  /*0e80*/  @!P4 IMAD.IADD R16, R16, 0x1, -R9 ;  /* 0x000000011010c824 */ /* 0x000fe200078e0a09 */
[----:B------:R-:W-:Y:S01]  /*0e90*/  ISETP.GT.U32.AND P4, PT, R9, R5, PT ;  /* 0x000000050900720c */ /* 0x000fe20003f84070 */
[----:B------:R-:W-:Y:S02]  /*0ea0*/  IMAD.MOV R17, RZ, RZ, -R17 ;  /* 0x000000ffff117224 */ /* 0x000fe400078e0a11 */
[----:B------:R-:W-:Y:S02]  /*0eb0*/  IMAD.MOV R15, RZ, RZ, -R15 ;  /* 0x000000ffff0f7224 */ /* 0x000fe400078e0a0f */
[----:B------:R-:W-:Y:S02]  /*0ec0*/  IMAD R0, R3, R2, R0 ;  /* 0x0000000203007224 */ /* 0x000fe400078e0200 */
[----:B------:R-:W-:Y:S01]  /*0ed0*/  IMAD R28, R9, R17, R28 ;  /* 0x00000011091c7224 */ /* 0x000fe200078e021c */
[----:B------:R-:W-:Y:S01]  /*0ee0*/  LOP3.LUT R17, RZ, c[0x0][0x17c], RZ, 0x33, !PT ;  /* 0x00005f00ff117a12 */ /* 0x000fe200078e33ff */
[----:B------:R-:W-:-:S02]  /*0ef0*/  @!P6 IMAD.IADD R8, R8, 0x1, -R9 ;  /* 0x000000010808e824 */ /* 0x000fc400078e0a09 */
[C---:B------:R-:W-:Y:S02]  /*0f00*/  IMAD R24, R9.reuse, R15, R24 ;  /* 0x0000000f09187224 */ /* 0x040fe400078e0218 */
[--C-:B------:R-:W-:Y:S01]  /*0f10*/  @!P2 IMAD.IADD R12, R12, 0x1, -R9.reuse ;  /* 0x000000010c0ca824 */ /* 0x100fe200078e0a09 */
[----:B------:R-:W-:Y:S01]  /*0f20*/  ISETP.GT.U32.AND P2, PT, R9, R28, PT ;  /* 0x0000001c0900720c */ /* 0x000fe20003f44070 */
[--C-:B------:R-:W-:Y:S01]  /*0f30*/  @!P3 IMAD.IADD R4, R4, 0x1, -R9.reuse ;  /* 0x000000010404b824 */ /* 0x100fe200078e0a09 */
[----:B------:R-:W-:Y:S01]  /*0f40*/  ISETP.GT.U32.AND P3, PT, R3, R0, PT ;  /* 0x000000000300720c */ /* 0x000fe20003f64070 */
[--C-:B------:R-:W-:Y:S01]  /*0f50*/  @!P1 IMAD.IADD R26, R26, 0x1, -R9.reuse ;  /* 0x000000011a1a9824 */ /* 0x100fe200078e0a09 */
[----:B------:R-:W-:Y:S01]  /*0f60*/  ISETP.GT.U32.AND P1, PT, R9, R8, PT ;  /* 0x000000080900720c */ /* 0x000fe20003f24070 */
[--C-:B------:R-:W-:Y:S01]  /*0f70*/  @!P0 IMAD.IADD R7, R7, 0x1, -R9.reuse ;  /* 0x0000000107078824 */ /* 0x100fe200078e0a09 */
[C---:B------:R-:W-:Y:S01]  /*0f80*/  ISETP.GT.U32.AND P6, PT, R9.reuse, R24, PT ;  /* 0x000000180900720c */ /* 0x040fe20003fc4070 */
[--C-:B------:R-:W-:Y:S01]  /*0f90*/  @!P5 IMAD.IADD R22, R22, 0x1, -R9.reuse ;  /* 0x000000011616d824 */ /* 0x100fe200078e0a09 */
[----:B------:R-:W-:Y:S01]  /*0fa0*/  ISETP.GT.U32.AND P0, PT, R9, R12, PT ;  /* 0x0000000c0900720c */ /* 0x000fe20003f04070 */
[--C-:B------:R-:W-:Y:S01]  /*0fb0*/  @!P4 IMAD.IADD R5, R5, 0x1, -R9.reuse ;  /* 0x000000010505c824 */ /* 0x100fe200078e0a09 */
[----:B------:R-:W-:Y:S01]  /*0fc0*/  ISETP.GT.U32.AND P5, PT, R9, R4, PT ;  /* 0x000000040900720c */ /* 0x000fe20003fa4070 */
[----:B------:R-:W-:Y:S01]  /*0fd0*/  IMAD.SHL.U32 R2, R27, 0x2, RZ ;  /* 0x000000021b027824 */ /* 0x000fe200078e00ff */
[C---:B------:R-:W-:Y:S01]  /*0fe0*/  ISETP.GT.U32.AND P4, PT, R9.reuse, R14, PT ;  /* 0x0000000e0900720c */ /* 0x040fe20003f84070 */
[----:B------:R-:W-:Y:S01]  /*0ff0*/  @!P2 IMAD.IADD R28, R28, 0x1, -R9 ;  /* 0x000000011c1ca824 */ /* 0x000fe200078e0a09 */
[C---:B------:R-:W-:Y:S01]  /*1000*/  ISETP.GT.U32.AND P2, PT, R9.reuse, R10, PT ;  /* 0x0000000a0900720c */ /* 0x040fe20003f44070 */
[----:B------:R-:W-:Y:S01]  /*1010*/  @!P3 IMAD.IADD R0, R0, 0x1, -R3 ;  /* 0x000000010000b824 */ /* 0x000fe200078e0a03 */
[C---:B------:R-:W-:Y:S01]  /*1020*/  ISETP.GT.U32.AND P3, PT, R9.reuse, R5, PT ;  /* 0x000000050900720c */ /* 0x040fe20003f64070 */
[--C-:B------:R-:W-:Y:S01]  /*1030*/  @!P1 IMAD.IADD R8, R8, 0x1, -R9.reuse ;  /* 0x0000000108089824 */ /* 0x100fe200078e0a09 */
[C---:B------:R-:W-:Y:S01]  /*1040*/  ISETP.GT.U32.AND P1, PT, R9.reuse, R26, PT ;  /* 0x0000001a0900720c */ /* 0x040fe20003f24070 */
[--C-:B------:R-:W-:Y:S01]  /*1050*/  @!P6 IMAD.IADD R24, R24, 0x1, -R9.reuse ;  /* 0x000000011818e824 */ /* 0x100fe200078e0a09 */
[C---:B------:R-:W-:Y:S01]  /*1060*/  ISETP.GT.U32.AND P6, PT, R9.reuse, R6, PT ;  /* 0x000000060900720c */ /* 0x040fe20003fc4070 */
        /* <DEDUP_REMOVED lines=9> */
[----:B------:R-:W-:Y:S01]  /*1100*/  ISETP.LE.AND P3, PT, RZ, UR25, PT ;  /* 0x00000019ff007c0c */ /* 0x000fe2000bf63270 */
[--C-:B------:R-:W-:Y:S01]  /*1110*/  @!P1 IMAD.IADD R26, R26, 0x1, -R9.reuse ;  /* 0x000000011a1a9824 */ /* 0x100fe200078e0a09 */
[----:B------:R-:W-:Y:S01]  /*1120*/  ISETP.LE.AND P1, PT, RZ, UR23, PT ;  /* 0x00000017ff007c0c */ /* 0x000fe2000bf23270 */
[----:B------:R-:W-:Y:S01]  /*1130*/  IMAD R15, R11, 0x110, RZ ;  /* 0x000001100b0f7824 */ /* 0x000fe200078e02ff */
[----:B------:R-:W-:Y:S01]  /*1140*/  LOP3.LUT R11, R2, 0x10, RZ, 0xc0, !PT ;  /* 0x00000010020b7812 */ /* 0x000fe200078ec0ff */
[----:B------:R-:W-:Y:S01]  /*1150*/  @!P0 IMAD.IADD R7, R7, 0x1, -R9 ;  /* 0x0000000107078824 */ /* 0x000fe200078e0a09 */
[----:B------:R-:W-:Y:S01]  /*1160*/  ISETP.LE.AND P0, PT, RZ, UR24, PT ;  /* 0x00000018ff007c0c */ /* 0x000fe2000bf03270 */
[----:B------:R-:W-:Y:S01]  /*1170*/  @!P5 IMAD.IADD R0, R0, 0x1, -R3 ;  /* 0x000000010000d824 */ /* 0x000fe200078e0a03 */
[----:B------:R-:W-:Y:S01]  /*1180*/  ISETP.LE.AND P5, PT, RZ, UR22, PT ;  /* 0x00000016ff007c0c */ /* 0x000fe2000bfa3270 */
[--C-:B------:R-:W-:Y:S01]  /*1190*/  @!P4 IMAD.IADD R24, R24, 0x1, -R9.reuse ;  /* 0x000000011818c824 */ /* 0x100fe200078e0a09 */
[----:B------:R-:W-:Y:S01]  /*11a0*/  ISETP.LE.AND P4, PT, RZ, UR21, PT ;  /* 0x00000015ff007c0c */ /* 0x000fe2000bf83270 */
[----:B------:R-:W-:Y:S01]  /*11b0*/  @!P2 IMAD.IADD R28, R28, 0x1, -R9 ;  /* 0x000000011c1ca824 */ /* 0x000fe200078e0a09 */
[----:B------:R-:W-:Y:S01]  /*11c0*/  ISETP.LE.AND P2, PT, RZ, UR20, PT ;  /* 0x00000014ff007c0c */ /* 0x000fe2000bf43270 */
[----:B------:R-:W-:Y:S01]  /*11d0*/  @!P3 IMAD.MOV R19, RZ, RZ, -R19 ;  /* 0x000000ffff13b224 */ /* 0x000fe200078e0a13 */
[----:B------:R-:W-:Y:S01]  /*11e0*/  ISETP.LE.AND P3, PT, RZ, UR19, PT ;  /* 0x00000013ff007c0c */ /* 0x000fe2000bf63270 */
[----:B------:R-:W-:Y:S01]  /*11f0*/  @!P1 IMAD.MOV R16, RZ, RZ, -R16 ;  /* 0x000000ffff109224 */ /* 0x000fe200078e0a10 */
[----:B------:R-:W-:Y:S01]  /*1200*/  ISETP.LE.AND P1, PT, RZ, UR17, PT ;  /* 0x00000011ff007c0c */ /* 0x000fe2000bf23270 */
[----:B------:R-:W-:Y:S01]  /*1210*/  IMAD.SHL.U32 R13, R27, 0x80, RZ ;  /* 0x000000801b0d7824 */ /* 0x000fe200078e00ff */
[----:B------:R-:W-:Y:S01]  /*1220*/  LOP3.LUT R11, R11, 0x60, R27, 0xf8, !PT ;  /* 0x000000600b0b7812 */ /* 0x000fe200078ef81b */
[----:B------:R-:W-:Y:S01]  /*1230*/  @!P0 IMAD.MOV R18, RZ, RZ, -R18 ;  /* 0x000000ffff128224 */ /* 0x000fe200078e0a12 */
[----:B------:R-:W-:Y:S01]  /*1240*/  ISETP.LE.AND P0, PT, RZ, UR18, PT ;  /* 0x00000012ff007c0c */ /* 0x000fe2000bf03270 */
[----:B------:R-:W-:Y:S01]  /*1250*/  @!P5 IMAD.MOV R14, RZ, RZ, -R14 ;  /* 0x000000ffff0ed224 */ /* 0x000fe200078e0a0e */
[----:B------:R-:W-:Y:S01]  /*1260*/  ISETP.LE.AND P5, PT, RZ, UR16, PT ;  /* 0x00000010ff007c0c */ /* 0x000fe2000bfa3270 */
[----:B------:R-:W-:Y:S01]  /*1270*/  @!P4 IMAD.MOV R12, RZ, RZ, -R12 ;  /* 0x000000ffff0cc224 */ /* 0x000fe200078e0a0c */
[----:B------:R-:W-:Y:S01]  /*1280*/  ISETP.LE.AND P4, PT, RZ, UR15, PT ;  /* 0x0000000fff007c0c */ /* 0x000fe2000bf83270 */
[----:B------:R-:W-:Y:S01]  /*1290*/  @!P6 IMAD.IADD R6, R6, 0x1, -R9 ;  /* 0x000000010606e824 */ /* 0x000fe200078e0a09 */
[----:B------:R-:W-:Y:S01]  /*12a0*/  ISETP.GT.U32.AND P6, PT, R9, R22, PT ;  /* 0x000000160900720c */ /* 0x000fe20003fc4070 */
[----:B------:R-:W-:Y:S01]  /*12b0*/  @!P2 IMAD.MOV R10, RZ, RZ, -R10 ;  /* 0x000000ffff0aa224 */ /* 0x000fe200078e0a0a */
[----:B------:R-:W-:Y:S01]  /*12c0*/  LOP3.LUT R13, R13, 0x800, RZ, 0xc0, !PT ;  /* 0x000008000d0d7812 */ /* 0x000fe200078ec0ff */
[----:B------:R-:W-:Y:S01]  /*12d0*/  @!P1 IMAD.MOV R4, RZ, RZ, -R4 ;  /* 0x000000ffff049224 */ /* 0x000fe200078e0a04 */
[----:B------:R-:W-:Y:S01]  /*12e0*/  LOP3.LUT R11, R15, R11, RZ, 0x3c, !PT ;  /* 0x0000000b0f0b7212 */ /* 0x000fe200078e3cff */
[----:B------:R-:W-:Y:S01]  /*12f0*/  @!P3 IMAD.MOV R8, RZ, RZ, -R8 ;  /* 0x000000ffff08b224 */ /* 0x000fe200078e0a08 */
[----:B------:R-:W-:Y:S01]  /*1300*/  ISETP.LE.AND P2, PT, RZ, UR14, PT ;  /* 0x0000000eff007c0c */ /* 0x000fe2000bf43270 */
[----:B------:R-:W-:Y:S01]  /*1310*/  @!P0 IMAD.MOV R6, RZ, RZ, -R6 ;  /* 0x000000ffff068224 */ /* 0x000fe200078e0a06 */
[----:B------:R-:W-:Y:S01]  /*1320*/  ISETP.LE.AND P1, PT, RZ, UR11, PT ;  /* 0x0000000bff007c0c */ /* 0x000fe2000bf23270 */
[----:B------:R-:W-:Y:S01]  /*1330*/  @!P5 IMAD.MOV R5, RZ, RZ, -R5 ;  /* 0x000000ffff05d224 */ /* 0x000fe200078e0a05 */
[----:B------:R-:W-:Y:S01]  /*1340*/  ISETP.LE.AND P3, PT, RZ, UR13, PT ;  /* 0x0000000dff007c0c */ /* 0x000fe2000bf63270 */
[----:B------:R-:W-:Y:S01]  /*1350*/  IMAD.IADD R29, R13, 0x1, R11 ;  /* 0x000000010d1d7824 */ /* 0x000fe200078e020b */
[----:B------:R-:W-:Y:S01]  /*1360*/  ISETP.LE.AND P0, PT, RZ, UR12, PT ;  /* 0x0000000cff007c0c */ /* 0x000fe2000bf03270 */
[----:B------:R-:W-:Y:S01]  /*1370*/  @!P4 IMAD.MOV R7, RZ, RZ, -R7 ;  /* 0x000000ffff07c224 */ /* 0x000fe200078e0a07 */
[----:B------:R-:W-:Y:S01]  /*1380*/  ISETP.LE.AND P5, PT, RZ, UR7, PT ;  /* 0x00000007ff007c0c */ /* 0x000fe2000bfa3270 */
[----:B------:R-:W-:Y:S01]  /*1390*/  @!P6 IMAD.IADD R22, R22, 0x1, -R9 ;  /* 0x000000011616e824 */ /* 0x000fe200078e0a09 */
[----:B------:R-:W-:Y:S01]  /*13a0*/  LOP3.LUT R2, R15, 0x30, R2, 0x78, !PT ;  /* 0x000000300f027812 */ /* 0x000fe200078e7802 */
[----:B------:R-:W-:Y:S01]  /*13b0*/  STL [R1+0x6b4], R29 ;  /* 0x0006b41d01007387 */ /* 0x000fe20000100800 */
[----:B------:R-:W-:Y:S01]  /*13c0*/  ISETP.NE.AND P4, PT, RZ, c[0x0][0x17c], PT ;  /* 0x00005f00ff007a0c */ /* 0x000fe20003f85270 */
[----:B------:R-:W-:-:S02]  /*13d0*/  @!P2 IMAD.MOV R28, RZ, RZ, -R28 ;  /* 0x000000ffff1ca224 */ /* 0x000fc400078e0a1c */
[----:B------:R0:W-:Y:S01]  /*13e0*/  STL [R1+0x1b8], R2 ;  /* 0x0001b80201007387 */ /* 0x0001e20000100800 */
[C---:B------:R-:W-:Y:S01]  /*13f0*/  SEL R19, R17.reuse, R19, !P4 ;  /* 0x0000001311137207 */ /* 0x040fe20006000000 */
[----:B------:R-:W-:Y:S01]  /*1400*/  @!P1 IMAD.MOV R22, RZ, RZ, -R22 ;  /* 0x000000ffff169224 */ /* 0x000fe200078e0a16 */
[C---:B------:R-:W-:Y:S01]  /*1410*/  SEL R18, R17.reuse, R18, !P4 ;  /* 0x0000001211127207 */ /* 0x040fe20006000000 */
[----:B------:R-:W-:Y:S01]  /*1420*/  @!P3 IMAD.MOV R26, RZ, RZ, -R26 ;  /* 0x000000ffff1ab224 */ /* 0x000fe200078e0a1a */
[C---:B------:R-:W-:Y:S01]  /*1430*/  SEL R16, R17.reuse, R16, !P4 ;  /* 0x0000001011107207 */ /* 0x040fe20006000000 */
[----:B------:R-:W-:Y:S01]  /*1440*/  @!P0 IMAD.MOV R24, RZ, RZ, -R24 ;  /* 0x000000ffff188224 */ /* 0x000fe200078e0a18 */
[----:B------:R-:W-:Y:S01]  /*1450*/  SEL R14, R17, R14, !P4 ;  /* 0x0000000e110e7207 */ /* 0x000fe20006000000 */
[----:B------:R-:W-:Y:S01]  /*1460*/  IMAD R19, R19, c[0x0][0x190], RZ ;  /* 0x0000640013137a24 */ /* 0x000fe200078e02ff */
[----:B------:R-:W-:Y:S01]  /*1470*/  SEL R12, R17, R12, !P4 ;  /* 0x0000000c110c7207 */ /* 0x000fe20006000000 */
[----:B0-----:R-:W-:Y:S01]  /*1480*/  IMAD R2, R25, c[0x0][0x18c], RZ ;  /* 0x0000630019027a24 */ /* 0x001fe200078e02ff */
[C---:B------:R-:W-:Y:S01]  /*1490*/  SEL R10, R17.reuse, R10, !P4 ;  /* 0x0000000a110a7207 */ /* 0x040fe20006000000 */
[----:B------:R-:W-:Y:S01]  /*14a0*/  @!P5 IMAD.MOV R20, RZ, RZ, -R20 ;  /* 0x000000ffff14d224 */ /* 0x000fe200078e0a14 */
[C---:B------:R-:W-:Y:S01]  /*14b0*/  SEL R15, R17.reuse, R22, !P4 ;  /* 0x00000016110f7207 */ /* 0x040fe20006000000 */
[----:B------:R-:W-:Y:S01]  /*14c0*/  IMAD R18, R18, c[0x0][0x190], RZ ;  /* 0x0000640012127a24 */ /* 0x000fe200078e02ff */
[----:B------:R-:W-:Y:S01]  /*14d0*/  LEA R3, P2, R2, c[0x0][0x168], 0x1 ;  /* 0x00005a0002037a11 */ /* 0x000fe200078408ff */
[----:B------:R-:W-:Y:S01]  /*14e0*/  IMAD R16, R16, c[0x0][0x190], RZ ;  /* 0x0000640010107a24 */ /* 0x000fe200078e02ff */
[C---:B------:R-:W-:Y:S01]  /*14f0*/  SEL R8, R17.reuse, R8, !P4 ;  /* 0x0000000811087207 */ /* 0x040fe20006000000 */
[----:B------:R-:W-:Y:S01]  /*1500*/  IMAD R14, R14, c[0x0][0x190], RZ ;  /* 0x000064000e0e7a24 */ /* 0x000fe200078e02ff */
[----:B------:R-:W-:Y:S01]  /*1510*/  LEA.HI.X.SX32 R2, R2, c[0x0][0x16c], 0x1, P2 ;  /* 0x00005b0002027a11 */ /* 0x000fe200010f0eff */
[----:B------:R-:W-:Y:S01]  /*1520*/  IMAD R12, R12, c[0x0][0x190], RZ ;  /* 0x000064000c0c7a24 */ /* 0x000fe200078e02ff */
[C---:B------:R-:W-:Y:S01]  /*1530*/  SEL R6, R17.reuse, R6, !P4 ;  /* 0x0000000611067207 */ /* 0x040fe20006000000 */
[----:B------:R-:W-:Y:S01]  /*1540*/  IMAD R10, R10, c[0x0][0x190], RZ ;  /* 0x000064000a0a7a24 */ /* 0x000fe200078e02ff */
[C---:B------:R-:W-:Y:S01]  /*1550*/  SEL R4, R17.reuse, R4, !P4 ;  /* 0x0000000411047207 */ /* 0x040fe20006000000 */
[----:B------:R-:W-:Y:S01]  /*1560*/  IMAD R8, R8, c[0x0][0x190], RZ ;  /* 0x0000640008087a24 */ /* 0x000fe200078e02ff */
[C---:B------:R-:W-:Y:S01]  /*1570*/  SEL R5, R17.reuse, R5, !P4 ;  /* 0x0000000511057207 */ /* 0x040fe20006000000 */
[----:B------:R-:W-:Y:S01]  /*1580*/  IMAD R6, R6, c[0x0][0x190], RZ ;  /* 0x0000640006067a24 */ /* 0x000fe200078e02ff */
[C---:B------:R-:W-:Y:S01]  /*1590*/  SEL R7, R17.reuse, R7, !P4 ;  /* 0x0000000711077207 */ /* 0x040fe20006000000 */
[----:B------:R-:W-:Y:S01]  /*15a0*/  IMAD R4, R4, c[0x0][0x190], RZ ;  /* 0x0000640004047a24 */ /* 0x000fe200078e02ff */
[----:B------:R-:W-:Y:S01]  /*15b0*/  SEL R9, R17, R28, !P4 ;  /* 0x0000001c11097207 */ /* 0x000fe20006000000 */
[----:B------:R-:W-:Y:S01]  /*15c0*/  IMAD R5, R5, c[0x0][0x190], RZ ;  /* 0x0000640005057a24 */ /* 0x000fe200078e02ff */
[----:B------:R-:W-:Y:S01]  /*15d0*/  SEL R11, R17, R26, !P4 ;  /* 0x0000001a110b7207 */ /* 0x000fe20006000000 */
[----:B------:R-:W-:Y:S01]  /*15e0*/  IMAD R7, R7, c[0x0][0x190], RZ ;  /* 0x0000640007077a24 */ /* 0x000fe200078e02ff */
[----:B------:R-:W-:Y:S01]  /*15f0*/  SEL R13, R17, R24, !P4 ;  /* 0x00000018110d7207 */ /* 0x000fe20006000000 */
[----:B------:R-:W-:Y:S01]  /*1600*/  IMAD R9, R9, c[0x0][0x190], RZ ;  /* 0x0000640009097a24 */ /* 0x000fe200078e02ff */
[-C--:B------:R-:W-:Y:S01]  /*1610*/  LEA R22, P2, R19, R3.reuse, 0x1 ;  /* 0x0000000313167211 */ /* 0x080fe200078408ff */
[----:B------:R-:W-:Y:S01]  /*1620*/  IMAD R11, R11, c[0x0][0x190], RZ ;  /* 0x000064000b0b7a24 */ /* 0x000fe200078e02ff */
[----:B------:R-:W-:Y:S01]  /*1630*/  SEL R17, R17, R20, !P4 ;  /* 0x0000001411117207 */ /* 0x000fe20006000000 */
[----:B------:R-:W-:Y:S01]  /*1640*/  IMAD R13, R13, c[0x0][0x190], RZ ;  /* 0x000064000d0d7a24 */ /* 0x000fe200078e02ff */
[-C--:B------:R-:W-:Y:S01]  /*1650*/  LEA R21, P1, R18, R3.reuse, 0x1 ;  /* 0x0000000312157211 */ /* 0x080fe200078208ff */
[----:B------:R0:W-:Y:S01]  /*1660*/  STL [R1+0x21c], R22 ;  /* 0x00021c1601007387 */ /* 0x0001e20000100800 */
[----:B------:R-:W-:Y:S01]  /*1670*/  LEA R20, P0, R16, R3, 0x1 ;  /* 0x0000000310147211 */ /* 0x000fe200078008ff */
[----:B------:R-:W-:-:S02]  /*1680*/  IMAD R15, R15, c[0x0][0x190], RZ ;  /* 0x000064000f0f7a24 */ /* 0x000fc400078e02ff */
[----:B------:R1:W-:Y:S01]  /*1690*/  STL [R1+0x224], R21 ;  /* 0x0002241501007387 */ /* 0x0003e20000100800 */
[----:B------:R-:W-:Y:S01]  /*16a0*/  LEA.HI.X.SX32 R16, R16, R2, 0x1, P0 ;  /* 0x0000000210107211 */ /* 0x000fe200000f0eff */
[----:B------:R-:W-:Y:S02]  /*16b0*/  IMAD R17, R17, c[0x0][0x190], RZ ;  /* 0x0000640011117a24 */ /* 0x000fe400078e02ff */
[----:B------:R2:W-:Y:S01]  /*16c0*/  STL [R1+0x22c], R20 ;  /* 0x00022c1401007387 */ /* 0x0005e20000100800 */
[-C--:B0-----:R-:W-:Y:S02]  /*16d0*/  LEA R22, P4, R14, R3.reuse, 0x1 ;  /* 0x000000030e167211 */ /* 0x081fe400078808ff */
[----:B-1----:R-:W-:-:S03]  /*16e0*/  LEA R21, P6, R12, R3, 0x1 ;  /* 0x000000030c157211 */ /* 0x002fc600078c08ff */
[----:B------:R0:W-:Y:S01]  /*16f0*/  STL [R1+0x234], R22 ;  /* 0x0002341601007387 */ /* 0x0001e20000100800 */
[----:B--2---:R-:W-:-:S03]  /*1700*/  LEA R20, P5, R10, R3, 0x1 ;  /* 0x000000030a147211 */ /* 0x004fc600078a08ff */
[----:B------:R1:W-:Y:S01]  /*1710*/  STL [R1+0x23c], R21 ;  /* 0x00023c1501007387 */ /* 0x0003e20000100800 */
[----:B------:R-:W-:-:S03]  /*1720*/  LEA.HI.X.SX32 R10, R10, R2, 0x1, P5 ;  /* 0x000000020a0a7211 */ /* 0x000fc600028f0eff */
[----:B------:R2:W-:Y:S01]  /*1730*/  STL [R1+0x244], R20 ;  /* 0x0002441401007387 */ /* 0x0005e20000100800 */
[----:B0-----:R-:W-:Y:S02]  /*1740*/  LEA R22, P3, R8, R3, 0x1 ;  /* 0x0000000308167211 */ /* 0x001fe400078608ff */
[----:B-1----:R-:W-:-:S03]  /*1750*/  LEA.HI.X.SX32 R21, R19, R2, 0x1, P2 ;  /* 0x0000000213157211 */ /* 0x002fc600010f0eff */
[----:B------:R-:W-:Y:S01]  /*1760*/  STL [R1+0x24c], R22 ;  /* 0x00024c1601007387 */ /* 0x000fe20000100800 */
[----:B------:R-:W-:Y:S02]  /*1770*/  LEA.HI.X.SX32 R19, R18, R2, 0x1, P1 ;  /* 0x0000000212137211 */ /* 0x000fe400008f0eff */
[-C--:B--2---:R-:W-:Y:S01]  /*1780*/  LEA R20, P2, R6, R3.reuse, 0x1 ;  /* 0x0000000306147211 */ /* 0x084fe200078408ff */
[----:B------:R-:W-:Y:S01]  /*1790*/  STL [R1+0x218], R21 ;  /* 0x0002181501007387 */ /* 0x000fe20000100800 */
[----:B------:R-:W-:-:S03]  /*17a0*/  LEA R18, P1, R4, R3, 0x1 ;  /* 0x0000000304127211 */ /* 0x000fc600078208ff */
[----:B------:R-:W-:Y:S01]  /*17b0*/  STL [R1+0x254], R20 ;  /* 0x0002541401007387 */ /* 0x000fe20000100800 */
[----:B------:R-:W-:-:S03]  /*17c0*/  LEA.HI.X.SX32 R4, R4, R2, 0x1, P1 ;  /* 0x0000000204047211 */ /* 0x000fc600008f0eff */
[----:B------:R0:W-:Y:S04]  /*17d0*/  STL [R1+0x220], R19 ;  /* 0x0002201301007387 */ /* 0x0001e80000100800 */
[----:B------:R1:W-:Y:S04]  /*17e0*/  STL [R1+0x25c], R18 ;  /* 0x00025c1201007387 */ /* 0x0003e80000100800 */
[----:B------:R2:W-:Y:S01]  /*17f0*/  STL [R1+0x228], R16 ;  /* 0x0002281001007387 */ /* 0x0005e20000100800 */
[----:B0-----:R-:W-:Y:S02]  /*1800*/  LEA R19, P0, R5, R3, 0x1 ;  /* 0x0000000305137211 */ /* 0x001fe400078008ff */
[----:B-1----:R-:W-:-:S03]  /*1810*/  LEA.HI.X.SX32 R18, R14, R2, 0x1, P4 ;  /* 0x000000020e127211 */ /* 0x002fc600020f0eff */
[----:B------:R-:W-:Y:S01]  /*1820*/  STL [R1+0x264], R19 ;  /* 0x0002641301007387 */ /* 0x000fe20000100800 */
[-C--:B------:R-:W-:Y:S02]  /*1830*/  LEA.HI.X.SX32 R14, R12, R2.reuse, 0x1, P6 ;  /* 0x000000020c0e7211 */ /* 0x080fe400030f0eff */
[-C--:B--2---:R-:W-:Y:S01]  /*1840*/  LEA R16, P4, R7, R3.reuse, 0x1 ;  /* 0x0000000307107211 */ /* 0x084fe200078808ff */
[----:B------:R-:W-:Y:S01]  /*1850*/  STL [R1+0x230], R18 ;  /* 0x0002301201007387 */ /* 0x000fe20000100800 */
[----:B------:R-:W-:Y:S02]  /*1860*/  LEA R12, P6, R9, R3, 0x1 ;  /* 0x00000003090c7211 */ /* 0x000fe400078c08ff */
[----:B------:R-:W-:Y:S01]  /*1870*/  LEA.HI.X.SX32 R5, R5, R2, 0x1, P0 ;  /* 0x0000000205057211 */ /* 0x000fe200000f0eff */
[----:B------:R-:W-:Y:S01]  /*1880*/  STL [R1+0x664], R16 ;  /* 0x0006641001007387 */ /* 0x000fe20000100800 */
[----:B------:R-:W-:-:S03]  /*1890*/  ISETP.NE.AND P0, PT, RZ, c[0x0][0x178], PT ;  /* 0x00005e00ff007a0c */ /* 0x000fc60003f05270 */
        /* <DEDUP_REMOVED lines=9> */
[-C--:B------:R-:W-:Y:S02]  /*1930*/  LEA R6, P2, R15, R3.reuse, 0x1 ;  /* 0x000000030f067211 */ /* 0x080fe400078408ff */
[----:B------:R-:W-:Y:S01]  /*1940*/  LEA R3, P1, R17, R3, 0x1 ;  /* 0x0000000311037211 */ /* 0x000fe200078208ff */
[----:B------:R-:W-:Y:S04]  /*1950*/  STL [R1+0x680], R10 ;  /* 0x0006800a01007387 */ /* 0x000fe80000100800 */
[----:B------:R-:W-:Y:S04]  /*1960*/  STL [R1+0x250], R8 ;  /* 0x0002500801007387 */ /* 0x000fe80000100800 */
[----:B------:R-:W-:Y:S04]  /*1970*/  STL [R1+0x688], R6 ;  /* 0x0006880601007387 */ /* 0x000fe80000100800 */
[----:B------:R0:W-:Y:S04]  /*1980*/  STL [R1+0x258], R4 ;  /* 0x0002580401007387 */ /* 0x0001e80000100800 */
[----:B------:R1:W-:Y:S04]  /*1990*/  STL [R1+0x68c], R3 ;  /* 0x00068c0301007387 */ /* 0x0003e80000100800 */
[----:B------:R2:W-:Y:S01]  /*19a0*/  STL [R1+0x260], R5 ;  /* 0x0002600501007387 */ /* 0x0005e20000100800 */
[----:B0-----:R-:W-:-:S02]  /*19b0*/  LEA.HI.X.SX32 R4, R7, R2, 0x1, P4 ;  /* 0x0000000207047211 */ /* 0x001fc400020f0eff */
[----:B-1----:R-:W-:-:S03]  /*19c0*/  LEA.HI.X.SX32 R3, R9, R2, 0x1, P6 ;  /* 0x0000000209037211 */ /* 0x002fc600030f0eff */
[----:B------:R0:W-:Y:S01]  /*19d0*/  STL [R1+0x660], R4 ;  /* 0x0006600401007387 */ /* 0x0001e20000100800 */
[----:B--2---:R-:W-:-:S03]  /*19e0*/  LEA.HI.X.SX32 R5, R11, R2, 0x1, P5 ;  /* 0x000000020b057211 */ /* 0x004fc600028f0eff */
[----:B------:R1:W-:Y:S04]  /*19f0*/  STL [R1+0x668], R3 ;  /* 0x0006680301007387 */ /* 0x0003e80000100800 */
[----:B------:R-:W-:Y:S01]  /*1a00*/  STL [R1+0x670], R5 ;  /* 0x0006700501007387 */ /* 0x000fe20000100800 */
[-C--:B0-----:R-:W-:Y:S02]  /*1a10*/  LEA.HI.X.SX32 R4, R13, R2.reuse, 0x1, P3 ;  /* 0x000000020d047211 */ /* 0x081fe400018f0eff */
[----:B-1----:R-:W-:-:S03]  /*1a20*/  LEA.HI.X.SX32 R3, R15, R2, 0x1, P2 ;  /* 0x000000020f037211 */ /* 0x002fc600010f0eff */
[----:B------:R-:W-:Y:S01]  /*1a30*/  STL [R1+0x67c], R4 ;  /* 0x00067c0401007387 */ /* 0x000fe20000100800 */
[----:B------:R-:W-:Y:S02]  /*1a40*/  LEA.HI.X.SX32 R2, R17, R2, 0x1, P1 ;  /* 0x0000000211027211 */ /* 0x000fe400008f0eff */
[----:B------:R-:W-:Y:S01]  /*1a50*/  ISETP.GE.AND P1, PT, R23, RZ, PT ;  /* 0x000000ff1700720c */ /* 0x000fe20003f26270 */
[----:B------:R0:W-:Y:S04]  /*1a60*/  STL [R1+0x684], R3 ;  /* 0x0006840301007387 */ /* 0x0001e80000100800 */
[----:B------:R1:W-:Y:S04]  /*1a70*/  STL [R1+0x674], R2 ;  /* 0x0006740201007387 */ /* 0x0003e80000100800 */
[----:B------:R-:W-:Y:S01]  /*1a80*/  STL [R1+0x214], RZ ;  /* 0x000214ff01007387 */ /* 0x000fe20000100800 */
[----:B0-----:R-:W-:-:S03]  /*1a90*/  IMAD.MOV.U32 R3, RZ, RZ, c[0x0][0x188] ;  /* 0x00006200ff037624 */ /* 0x001fc600078e00ff */
[----:B------:R-:W-:Y:S01]  /*1aa0*/  @!P1 IMAD.MOV R0, RZ, RZ, -R0 ;  /* 0x000000ffff009224 */ /* 0x000fe200078e0a00 */
[----:B------:R-:W-:Y:S01]  /*1ab0*/  @!P0 LOP3.LUT R0, RZ, c[0x0][0x178], RZ, 0x33, !PT ;  /* 0x00005e00ff008a12 */ /* 0x000fe200078e33ff */
[C---:B------:R-:W-:Y:S01]  /*1ac0*/  IMAD.SHL.U32 R4, R3.reuse, 0x80, RZ ;  /* 0x0000008003047824 */ /* 0x040fe200078e00ff */
[----:B------:R-:W-:Y:S01]  /*1ad0*/  STL [R1+0x30], RZ ;  /* 0x000030ff01007387 */ /* 0x000fe20000100800 */
[C---:B------:R-:W-:Y:S02]  /*1ae0*/  IMAD R5, R3.reuse, 0xfe, RZ ;  /* 0x000000fe03057824 */ /* 0x040fe400078e02ff */
[----:B-1----:R-:W-:Y:S01]  /*1af0*/  IMAD R2, R0, c[0x0][0x184], RZ ;  /* 0x0000610000027a24 */ /* 0x002fe200078e02ff */
[----:B------:R-:W-:Y:S01]  /*1b00*/  SHF.R.S32.HI R0, RZ, 0x1f, R4 ;  /* 0x0000001fff007819 */ /* 0x000fe20000011404 */
[C---:B------:R-:W-:Y:S02]  /*1b10*/  IMAD R6, R3.reuse, 0xfa, RZ ;  /* 0x000000fa03067824 */ /* 0x040fe400078e02ff */
[C---:B------:R-:W-:Y:S01]  /*1b20*/  IMAD R7, R3.reuse, 0xf6, RZ ;  /* 0x000000f603077824 */ /* 0x040fe200078e02ff */
[----:B------:R-:W-:Y:S01]  /*1b30*/  LEA R29, P0, R2, c[0x0][0x160], 0x1 ;  /* 0x00005800021d7a11 */ /* 0x000fe200078008ff */
[C---:B------:R-:W-:Y:S01]  /*1b40*/  IMAD R8, R3.reuse, 0xf2, RZ ;  /* 0x000000f203087824 */ /* 0x040fe200078e02ff */
[----:B------:R-:W-:Y:S01]  /*1b50*/  SHF.L.U64.HI R0, R4, 0x1, R0 ;  /* 0x0000000104007819 */ /* 0x000fe20000010200 */
[----:B------:R-:W-:Y:S01]  /*1b60*/  IMAD R9, R3, 0xee, RZ ;  /* 0x000000ee03097824 */ /* 0x000fe200078e02ff */
[-C--:B------:R-:W-:Y:S01]  /*1b70*/  IADD3 R5, P2, R5, R29.reuse, RZ ;  /* 0x0000001d05057210 */ /* 0x080fe20007f5e0ff */
[----:B------:R-:W-:Y:S01]  /*1b80*/  STL [R1+0x94], R29 ;  /* 0x0000941d01007387 */ /* 0x000fe20000100800 */
[----:B------:R-:W-:Y:S01]  /*1b90*/  LEA.HI.X.SX32 R28, R2, c[0x0][0x164], 0x1, P0 ;  /* 0x00005900021c7a11 */ /* 0x000fe200000f0eff */
[----:B------:R-:W-:Y:S01]  /*1ba0*/  IMAD R10, R3, 0xea, RZ ;  /* 0x000000ea030a7824 */ /* 0x000fe200078e02ff */
[-C--:B------:R-:W-:Y:S01]  /*1bb0*/  IADD3 R4, P4, R6, R29.reuse, RZ ;  /* 0x0000001d06047210 */ /* 0x080fe20007f9e0ff */
[----:B------:R0:W-:Y:S01]  /*1bc0*/  STL [R1+0x26c], R5 ;  /* 0x00026c0501007387 */ /* 0x0001e20000100800 */
[----:B------:R-:W-:Y:S01]  /*1bd0*/  IADD3 R2, P5, R7, R29, RZ ;  /* 0x0000001d07027210 */ /* 0x000fe20007fbe0ff */
[----:B------:R-:W-:-:S02]  /*1be0*/  IMAD R11, R3, 0xe6, RZ ;  /* 0x000000e6030b7824 */ /* 0x000fc400078e02ff */
[----:B------:R-:W-:Y:S01]  /*1bf0*/  STL [R1+0x90], R28 ;  /* 0x0000901c01007387 */ /* 0x000fe20000100800 */
[C---:B------:R-:W-:Y:S02]  /*1c00*/  IMAD R13, R3.reuse, 0x7f, RZ ;  /* 0x0000007f030d7824 */ /* 0x040fe400078e02ff */
[C---:B------:R-:W-:Y:S01]  /*1c10*/  IMAD R15, R3.reuse, 0xe2, RZ ;  /* 0x000000e2030f7824 */ /* 0x040fe200078e02ff */
[----:B------:R1:W-:Y:S01]  /*1c20*/  STL [R1+0x27c], R4 ;  /* 0x00027c0401007387 */ /* 0x0003e20000100800 */
[C---:B------:R-:W-:Y:S01]  /*1c30*/  IMAD R17, R3.reuse, 0x7d, RZ ;  /* 0x0000007d03117824 */ /* 0x040fe200078e02ff */
[-C--:B0-----:R-:W-:Y:S01]  /*1c40*/  IADD3 R5, P6, R8, R29.reuse, RZ ;  /* 0x0000001d08057210 */ /* 0x081fe20007fde0ff */
[C---:B------:R-:W-:Y:S01]  /*1c50*/  IMAD R19, R3.reuse, 0xde, RZ ;  /* 0x000000de03137824 */ /* 0x040fe200078e02ff */
[----:B------:R0:W-:Y:S01]  /*1c60*/  STL [R1+0x28c], R2 ;  /* 0x00028c0201007387 */ /* 0x0001e20000100800 */
[C---:B------:R-:W-:Y:S02]  /*1c70*/  IMAD R21, R3.reuse, 0x7b, RZ ;  /* 0x0000007b03157824 */ /* 0x040fe400078e02ff */
[C---:B------:R-:W-:Y:S01]  /*1c80*/  IMAD R23, R3.reuse, 0xda, RZ ;  /* 0x000000da03177824 */ /* 0x040fe200078e02ff */
[----:B------:R2:W-:Y:S01]  /*1c90*/  STL [R1+0x29c], R5 ;  /* 0x00029c0501007387 */ /* 0x0005e20000100800 */
[C---:B------:R-:W-:Y:S01]  /*1ca0*/  IMAD R25, R3.reuse, 0x79, RZ ;  /* 0x0000007903197824 */ /* 0x040fe200078e02ff */
[----:B-1----:R-:W-:Y:S01]  /*1cb0*/  IADD3 R4, P3, R10, R29, RZ ;  /* 0x0000001d0a047210 */ /* 0x002fe20007f7e0ff */
[----:B------:R-:W-:-:S02]  /*1cc0*/  IMAD R27, R3, 0xd6, RZ ;  /* 0x000000d6031b7824 */ /* 0x000fc400078e02ff */
[----:B------:R-:W-:Y:S01]  /*1cd0*/  IMAD R12, R3, 0x7e, RZ ;  /* 0x0000007e030c7824 */ /* 0x000fe200078e02ff */
[-C--:B0-----:R-:W-:Y:S01]  /*1ce0*/  IADD3 R2, P0, R9, R29.reuse, RZ ;  /* 0x0000001d09027210 */ /* 0x081fe20007f1e0ff */
[C---:B------:R-:W-:Y:S02]  /*1cf0*/  IMAD R14, R3.reuse, 0x7a, RZ ;  /* 0x0000007a030e7824 */ /* 0x040fe400078e02ff */
[----:B------:R-:W-:Y:S01]  /*1d00*/  IMAD R16, R3, 0x76, RZ ;  /* 0x0000007603107824 */ /* 0x000fe200078e02ff */
[----:B--2---:R-:W-:Y:S01]  /*1d10*/  IADD3 R5, P1, R11, R29, RZ ;  /* 0x0000001d0b057210 */ /* 0x004fe20007f3e0ff */
[----:B------:R0:W-:Y:S01]  /*1d20*/  STL [R1+0x2ac], R2 ;  /* 0x0002ac0201007387 */ /* 0x0001e20000100800 */
[C---:B------:R-:W-:Y:S02]  /*1d30*/  IMAD R18, R3.reuse, 0x72, RZ ;  /* 0x0000007203127824 */ /* 0x040fe400078e02ff */
[C---:B------:R-:W-:Y:S01]  /*1d40*/  IMAD R20, R3.reuse, 0x6e, RZ ;  /* 0x0000006e03147824 */ /* 0x040fe200078e02ff */
[----:B------:R1:W-:Y:S01]  /*1d50*/  STL [R1+0x2bc], R4 ;  /* 0x0002bc0401007387 */ /* 0x0003e20000100800 */
[----:B------:R-:W-:-:S02]  /*1d60*/  IMAD R22, R3, 0x6a, RZ ;  /* 0x0000006a03167824 */ /* 0x000fc400078e02ff */
[C---:B------:R-:W-:Y:S01]  /*1d70*/  IMAD R24, R3.reuse, 0x66, RZ ;  /* 0x0000006603187824 */ /* 0x040fe200078e02ff */
[----:B------:R2:W-:Y:S01]  /*1d80*/  STL [R1+0x2cc], R5 ;  /* 0x0002cc0501007387 */ /* 0x0005e20000100800 */
[----:B------:R-:W-:Y:S01]  /*1d90*/  IMAD R26, R3, 0x62, RZ ;  /* 0x00000062031a7824 */ /* 0x000fe200078e02ff */
[----:B0-----:R-:W-:Y:S02]  /*1da0*/  LEA.HI.X.SX32 R2, R13, R28, 0x1, P2 ;  /* 0x0000001c0d027211 */ /* 0x001fe400010f0eff */
[----:B-1----:R-:W-:-:S03]  /*1db0*/  IADD3 R4, P2, R15, R29, RZ ;  /* 0x0000001d0f047210 */ /* 0x002fc60007f5e0ff */
[----:B------:R0:W-:Y:S01]  /*1dc0*/  STL [R1+0x268], R2 ;  /* 0x0002680201007387 */ /* 0x0001e20000100800 */
[----:B--2---:R-:W-:-:S03]  /*1dd0*/  LEA.HI.X.SX32 R5, R17, R28, 0x1, P4 ;  /* 0x0000001c11057211 */ /* 0x004fc600020f0eff */
[----:B------:R1:W-:Y:S04]  /*1de0*/  STL [R1+0x2dc], R4 ;  /* 0x0002dc0401007387 */ /* 0x0003e80000100800 */
[----:B------:R2:W-:Y:S01]  /*1df0*/  STL [R1+0x278], R5 ;  /* 0x0002780501007387 */ /* 0x0005e20000100800 */
[----:B0-----:R-:W-:Y:S02]  /*1e00*/  IADD3 R2, P4, R19, R29, RZ ;  /* 0x0000001d13027210 */ /* 0x001fe40007f9e0ff */
[----:B-1----:R-:W-:-:S03]  /*1e10*/  LEA.HI.X.SX32 R4, R21, R28, 0x1, P5 ;  /* 0x0000001c15047211 */ /* 0x002fc600028f0eff */
[----:B------:R0:W-:Y:S01]  /*1e20*/  STL [R1+0x2ec], R2 ;  /* 0x0002ec0201007387 */ /* 0x0001e20000100800 */
[----:B--2---:R-:W-:-:S03]  /*1e30*/  IADD3 R5, P5, R23, R29, RZ ;  /* 0x0000001d17057210 */ /* 0x004fc60007fbe0ff */
[----:B------:R1:W-:Y:S04]  /*1e40*/  STL [R1+0x288], R4 ;  /* 0x0002880401007387 */ /* 0x0003e80000100800 */
[----:B------:R2:W-:Y:S01]  /*1e50*/  STL [R1+0x2fc], R5 ;  /* 0x0002fc0501007387 */ /* 0x0005e20000100800 */
[----:B0-----:R-:W-:Y:S02]  /*1e60*/  LEA.HI.X.SX32 R2, R25, R28, 0x1, P6 ;  /* 0x0000001c19027211 */ /* 0x001fe400030f0eff */
[----:B------:R-:W-:Y:S01]  /*1e70*/  IADD3 R6, P6, R27, R29, RZ ;  /* 0x0000001d1b067210 */ /* 0x000fe20007fde0ff */
[C---:B-1----:R-:W-:Y:S02]  /*1e80*/  IMAD R4, R3.reuse, 0x77, RZ ;  /* 0x0000007703047824 */ /* 0x042fe400078e02ff */
[----:B------:R0:W-:Y:S01]  /*1e90*/  STL [R1+0x298], R2 ;  /* 0x0002980201007387 */ /* 0x0001e20000100800 */
[----:B--2---:R-:W-:-:S03]  /*1ea0*/  IMAD R5, R3, 0xd2, RZ ;  /* 0x000000d203057824 */ /* 0x004fc600078e02ff */
[----:B------:R1:W-:Y:S01]  /*1eb0*/  STL [R1+0x30c], R6 ;  /* 0x00030c0601007387 */ /* 0x0003e20000100800 */
[-C--:B------:R-:W-:Y:S01]  /*1ec0*/  LEA.HI.X.SX32 R7, R4, R28.reuse, 0x1, P0 ;  /* 0x0000001c04077211 */ /* 0x080fe200000f0eff */
[C---:B------:R-:W-:Y:S02]  /*1ed0*/  IMAD R4, R3.reuse, 0xce, RZ ;  /* 0x000000ce03047824 */ /* 0x040fe400078e02ff */
[----:B0-----:R-:W-:Y:S02]  /*1ee0*/  IMAD R2, R3, 0x75, RZ ;  /* 0x0000007503027824 */ /* 0x001fe400078e02ff */
[----:B------:R0:W-:Y:S01]  /*1ef0*/  STL [R1+0x2a8], R7 ;  /* 0x0002a80701007387 */ /* 0x0001e20000100800 */
[----:B-1----:R-:W-:Y:S02]  /*1f00*/  IADD3 R6, P0, R5, R29, RZ ;  /* 0x0000001d05067210 */ /* 0x002fe40007f1e0ff */
[----:B------:R-:W-:Y:S01]  /*1f10*/  LEA.HI.X.SX32 R5, R2, R28, 0x1, P3 ;  /* 0x0000001c02057211 */ /* 0x000fe200018f0eff */
[----:B------:R-:W-:-:S02]  /*1f20*/  IMAD R2, R3, 0x73, RZ ;  /* 0x0000007303027824 */ /* 0x000fc400078e02ff */
[----:B------:R1:W-:Y:S03]  /*1f30*/  STL [R1+0x31c], R6 ;  /* 0x00031c0601007387 */ /* 0x0003e60000100800 */
[----:B0-----:R-:W-:Y:S01]  /*1f40*/  LEA.HI.X.SX32 R7, R2, R28, 0x1, P1 ;  /* 0x0000001c02077211 */ /* 0x001fe200008f0eff */
[----:B------:R0:W-:Y:S01]  /*1f50*/  STL [R1+0x2b8], R5 ;  /* 0x0002b80501007387 */ /* 0x0001e20000100800 */
[C---:B------:R-:W-:Y:S01]  /*1f60*/  IMAD R2, R3.reuse, 0xc6, RZ ;  /* 0x000000c603027824 */ /* 0x040fe200078e02ff */
[-C--:B-1----:R-:W-:Y:S01]  /*1f70*/  IADD3 R6, P3, R4, R29.reuse, RZ ;  /* 0x0000001d04067210 */ /* 0x082fe20007f7e0ff */
[C---:B------:R-:W-:Y:S02]  /*1f80*/  IMAD R4, R3.reuse, 0x71, RZ ;  /* 0x0000007103047824 */ /* 0x040fe400078e02ff */
[----:B0-----:R-:W-:Y:S02]  /*1f90*/  IMAD R5, R3, 0xca, RZ ;  /* 0x000000ca03057824 */ /* 0x001fe400078e02ff */
[----:B------:R0:W-:Y:S04]  /*1fa0*/  STL [R1+0x32c], R6 ;  /* 0x00032c0601007387 */ /* 0x0001e80000100800 */
[----:B------:R1:W-:Y:S01]  /*1fb0*/  STL [R1+0x2c8], R7 ;  /* 0x0002c80701007387 */ /* 0x0003e20000100800 */
[----:B0-----:R-:W-:-:S02]  /*1fc0*/  IADD3 R6, P1, R5, R29, RZ ;  /* 0x0000001d05067210 */ /* 0x001fc40007f3e0ff */
[-C--:B------:R-:W-:Y:S01]  /*1fd0*/  LEA.HI.X.SX32 R5, R4, R28.reuse, 0x1, P2 ;  /* 0x0000001c04057211 */ /* 0x080fe200010f0eff */
[C---:B------:R-:W-:Y:S02]  /*1fe0*/  IMAD R4, R3.reuse, 0x6f, RZ ;  /* 0x0000006f03047824 */ /* 0x040fe400078e02ff */
[----:B------:R0:W-:Y:S03]  /*1ff0*/  STL [R1+0x33c], R6 ;  /* 0x00033c0601007387 */ /* 0x0001e60000100800 */
[----:B-1----:R-:W-:Y:S01]  /*2000*/  LEA.HI.X.SX32 R7, R4, R28, 0x1, P4 ;  /* 0x0000001c04077211 */ /* 0x002fe200020f0eff */
[----:B------:R1:W-:Y:S01]  /*2010*/  STL [R1+0x2d8], R5 ;  /* 0x0002d80501007387 */ /* 0x0003e20000100800 */
[C---:B------:R-:W-:Y:S01]  /*2020*/  IMAD R4, R3.reuse, 0xbe, RZ ;  /* 0x000000be03047824 */ /* 0x040fe200078e02ff */
[----:B0-----:R-:W-:Y:S01]  /*2030*/  IADD3 R6, P2, R2, R29, RZ ;  /* 0x0000001d02067210 */ /* 0x001fe20007f5e0ff */
[----:B------:R-:W-:-:S02]  /*2040*/  IMAD R2, R3, 0x6d, RZ ;  /* 0x0000006d03027824 */ /* 0x000fc400078e02ff */
[----:B-1----:R-:W-:Y:S02]  /*2050*/  IMAD R5, R3, 0xc2, RZ ;  /* 0x000000c203057824 */ /* 0x002fe400078e02ff */
[----:B------:R0:W-:Y:S04]  /*2060*/  STL [R1+0x34c], R6 ;  /* 0x00034c0601007387 */ /* 0x0001e80000100800 */
[----:B------:R1:W-:Y:S01]  /*2070*/  STL [R1+0x2e8], R7 ;  /* 0x0002e80701007387 */ /* 0x0003e20000100800 */
[----:B0-----:R-:W-:Y:S02]  /*2080*/  IADD3 R6, P4, R5, R29, RZ ;  /* 0x0000001d05067210 */ /* 0x001fe40007f9e0ff */
[----:B------:R-:W-:Y:S01]  /*2090*/  LEA.HI.X.SX32 R5, R2, R28, 0x1, P5 ;  /* 0x0000001c02057211 */ /* 0x000fe200028f0eff */
[----:B------:R-:W-:-:S02]  /*20a0*/  IMAD R2, R3, 0x6b, RZ ;  /* 0x0000006b03027824 */ /* 0x000fc400078e02ff */
[----:B------:R0:W-:Y:S03]  /*20b0*/  STL [R1+0x35c], R6 ;  /* 0x00035c0601007387 */ /* 0x0001e60000100800 */
[----:B-1----:R-:W-:Y:S01]  /*20c0*/  LEA.HI.X.SX32 R7, R2, R28, 0x1, P6 ;  /* 0x0000001c02077211 */ /* 0x002fe200030f0eff */
[----:B------:R1:W-:Y:S01]  /*20d0*/  STL [R1+0x2f8], R5 ;  /* 0x0002f80501007387 */ /* 0x0003e20000100800 */
[C---:B------:R-:W-:Y:S01]  /*20e0*/  IMAD R2, R3.reuse, 0xb6, RZ ;  /* 0x000000b603027824 */ /* 0x040fe200078e02ff */
[-C--:B0-----:R-:W-:Y:S01]  /*20f0*/  IADD3 R6, P5, R4, R29.reuse, RZ ;  /* 0x0000001d04067210 */ /* 0x081fe20007fbe0ff */
[C---:B------:R-:W-:Y:S02]  /*2100*/  IMAD R4, R3.reuse, 0x69, RZ ;  /* 0x0000006903047824 */ /* 0x040fe400078e02ff */
[----:B-1----:R-:W-:Y:S02]  /*2110*/  IMAD R5, R3, 0xba, RZ ;  /* 0x000000ba03057824 */ /* 0x002fe400078e02ff */
        /* <DEDUP_REMOVED lines=108> */
[----:B------:R0:W-:Y:S01]  /*27e0*/  STL [R1+0x2b4], R6 ;  /* 0x0002b40601007387 */ /* 0x0001e20000100800 */
[----:B------:R-:W-:-:S03]  /*27f0*/  LEA.HI.X.SX32 R2, R2, R28, 0x1, P4 ;  /* 0x0000001c02027211 */ /* 0x000fc600020f0eff */
[----:B------:R1:W-:Y:S01]  /*2800*/  STL [R1+0x428], R7 ;  /* 0x0004280701007387 */ /* 0x0003e20000100800 */
[----:B0-----:R-:W-:Y:S01]  /*2810*/  IADD3 R6, P2, R5, R29, RZ ;  /* 0x0000001d05067210 */ /* 0x001fe20007f5e0ff */
[----:B------:R-:W-:-:S04]  /*2820*/  IMAD R5, R3, 0x43, RZ ;  /* 0x0000004303057824 */ /* 0x000fc800078e02ff */
[----:B------:R0:W-:Y:S01]  /*2830*/  STL [R1+0x2d4], R6 ;  /* 0x0002d40601007387 */ /* 0x0001e20000100800 */
[-C--:B------:R-:W-:Y:S02]  /*2840*/  LEA.HI.X.SX32 R5, R5, R28.reuse, 0x1, P5 ;  /* 0x0000001c05057211 */ /* 0x080fe400028f0eff */
[-C--:B-1----:R-:W-:Y:S01]  /*2850*/  IADD3 R7, P5, R12, R29.reuse, RZ ;  /* 0x0000001d0c077210 */ /* 0x082fe20007fbe0ff */
[----:B------:R1:W-:Y:S01]  /*2860*/  STL [R1+0x438], R2 ;  /* 0x0004380201007387 */ /* 0x0003e20000100800 */
[-C--:B0-----:R-:W-:Y:S01]  /*2870*/  IADD3 R6, P4, R4, R29.reuse, RZ ;  /* 0x0000001d04067210 */ /* 0x081fe20007f9e0ff */
[C---:B------:R-:W-:Y:S02]  /*2880*/  IMAD R4, R3.reuse, 0xd4, RZ ;  /* 0x000000d403047824 */ /* 0x040fe400078e02ff */
[C---:B-1----:R-:W-:Y:S02]  /*2890*/  IMAD R2, R3.reuse, 0x41, RZ ;  /* 0x0000004103027824 */ /* 0x042fe400078e02ff */
[----:B------:R0:W-:Y:S04]  /*28a0*/  STL [R1+0x2f4], R6 ;  /* 0x0002f40601007387 */ /* 0x0001e80000100800 */
[----:B------:R1:W-:Y:S04]  /*28b0*/  STL [R1+0x448], R5 ;  /* 0x0004480501007387 */ /* 0x0003e80000100800 */
[----:B------:R-:W-:Y:S01]  /*28c0*/  STL [R1+0x46c], R7 ;  /* 0x00046c0701007387 */ /* 0x000fe20000100800 */
[----:B0-----:R-:W-:Y:S01]  /*28d0*/  LEA.HI.X.SX32 R6, R2, R28, 0x1, P6 ;  /* 0x0000001c02067211 */ /* 0x001fe200030f0eff */
[----:B------:R-:W-:Y:S01]  /*28e0*/  IMAD R2, R3, 0x3f, RZ ;  /* 0x0000003f03027824 */ /* 0x000fe200078e02ff */
[----:B-1----:R-:W-:-:S03]  /*28f0*/  IADD3 R5, P6, R4, R29, RZ ;  /* 0x0000001d04057210 */ /* 0x002fc60007fde0ff */
[----:B------:R0:W-:Y:S01]  /*2900*/  STL [R1+0x458], R6 ;  /* 0x0004580601007387 */ /* 0x0001e20000100800 */
[----:B------:R-:W-:-:S03]  /*2910*/  IMAD R4, R3, 0xcc, RZ ;  /* 0x000000cc03047824 */ /* 0x000fc600078e02ff */
[----:B------:R1:W-:Y:S01]  /*2920*/  STL [R1+0x314], R5 ;  /* 0x0003140501007387 */ /* 0x0003e20000100800 */
[-C--:B0-----:R-:W-:Y:S01]  /*2930*/  LEA.HI.X.SX32 R6, R2, R28.reuse, 0x1, P5 ;  /* 0x0000001c02067211 */ /* 0x081fe200028f0eff */
[----:B------:R-:W-:Y:S01]  /*2940*/  IMAD R2, R3, 0x3d, RZ ;  /* 0x0000003d03027824 */ /* 0x000fe200078e02ff */
[----:B-1----:R-:W-:Y:S02]  /*2950*/  LEA.HI.X.SX32 R5, R12, R28, 0x1, P0 ;  /* 0x0000001c0c057211 */ /* 0x002fe400000f0eff */
[----:B------:R-:W-:-:S03]  /*2960*/  IADD3 R7, P0, R14, R29, RZ ;  /* 0x0000001d0e077210 */ /* 0x000fc60007f1e0ff */
[----:B------:R0:W-:Y:S04]  /*2970*/  STL [R1+0x270], R5 ;  /* 0x0002700501007387 */ /* 0x0001e80000100800 */
[----:B------:R-:W-:Y:S04]  /*2980*/  STL [R1+0x47c], R7 ;  /* 0x00047c0701007387 */ /* 0x000fe80000100800 */
[----:B------:R1:W-:Y:S01]  /*2990*/  STL [R1+0x468], R6 ;  /* 0x0004680601007387 */ /* 0x0003e20000100800 */
[----:B0-----:R-:W-:Y:S01]  /*29a0*/  IADD3 R5, P5, R4, R29, RZ ;  /* 0x0000001d04057210 */ /* 0x001fe20007fbe0ff */
[----:B------:R-:W-:-:S04]  /*29b0*/  IMAD R4, R3, 0xc4, RZ ;  /* 0x000000c403047824 */ /* 0x000fc800078e02ff */
[----:B------:R0:W-:Y:S01]  /*29c0*/  STL [R1+0x334], R5 ;  /* 0x0003340501007387 */ /* 0x0001e20000100800 */
[-C--:B-1----:R-:W-:Y:S01]  /*29d0*/  LEA.HI.X.SX32 R6, R2, R28.reuse, 0x1, P0 ;  /* 0x0000001c02067211 */ /* 0x082fe200000f0eff */
[----:B------:R-:W-:Y:S01]  /*29e0*/  IMAD R2, R3, 0x3b, RZ ;  /* 0x0000003b03027824 */ /* 0x000fe200078e02ff */
[----:B0-----:R-:W-:Y:S02]  /*29f0*/  LEA.HI.X.SX32 R5, R14, R28, 0x1, P3 ;  /* 0x0000001c0e057211 */ /* 0x001fe400018f0eff */
        /* <DEDUP_REMOVED lines=32> */
[----:B------:R1:W-:Y:S04]  /*2c00*/  STL [R1+0x4bc], R7 ;  /* 0x0004bc0701007387 */ /* 0x0003e80000100800 */
[----:B------:R2:W-:Y:S01]  /*2c10*/  STL [R1+0x4a8], R6 ;  /* 0x0004a80601007387 */ /* 0x0005e20000100800 */
[----:B0-----:R-:W-:Y:S01]  /*2c20*/  IADD3 R5, P2, R4, R29, RZ ;  /* 0x0000001d04057210 */ /* 0x001fe20007f5e0ff */
[----:B------:R-:W-:Y:S01]  /*2c30*/  IMAD R4, R3, 0xa4, RZ ;  /* 0x000000a403047824 */ /* 0x000fe200078e02ff */
[----:B-1----:R-:W-:-:S03]  /*2c40*/  LEA.HI.X.SX32 R7, R22, R28, 0x1, P6 ;  /* 0x0000001c16077211 */ /* 0x002fc600030f0eff */
[----:B------:R0:W-:Y:S01]  /*2c50*/  STL [R1+0x3b4], R5 ;  /* 0x0003b40501007387 */ /* 0x0001e20000100800 */
[----:B--2---:R-:W-:-:S03]  /*2c60*/  IADD3 R6, P6, R24, R29, RZ ;  /* 0x0000001d18067210 */ /* 0x004fc60007fde0ff */
[----:B------:R1:W-:Y:S04]  /*2c70*/  STL [R1+0x310], R7 ;  /* 0x0003100701007387 */ /* 0x0003e80000100800 */
[----:B------:R-:W-:Y:S01]  /*2c80*/  STL [R1+0x4cc], R6 ;  /* 0x0004cc0601007387 */ /* 0x000fe20000100800 */
[-C--:B0-----:R-:W-:Y:S02]  /*2c90*/  LEA.HI.X.SX32 R5, R2, R28.reuse, 0x1, P4 ;  /* 0x0000001c02057211 */ /* 0x081fe400020f0eff */
[-C--:B------:R-:W-:Y:S02]  /*2ca0*/  IADD3 R2, P4, R4, R29.reuse, RZ ;  /* 0x0000001d04027210 */ /* 0x080fe40007f9e0ff */
[----:B------:R-:W-:Y:S01]  /*2cb0*/  LEA.HI.X.SX32 R4, R24, R28, 0x1, P5 ;  /* 0x0000001c18047211 */ /* 0x000fe200028f0eff */
[----:B------:R0:W-:Y:S01]  /*2cc0*/  STL [R1+0x4b8], R5 ;  /* 0x0004b80501007387 */ /* 0x0001e20000100800 */
[----:B-1----:R-:W-:-:S03]  /*2cd0*/  IADD3 R7, P5, R26, R29, RZ ;  /* 0x0000001d1a077210 */ /* 0x002fc60007fbe0ff */
[----:B------:R1:W-:Y:S04]  /*2ce0*/  STL [R1+0x3d4], R2 ;  /* 0x0003d40201007387 */ /* 0x0003e80000100800 */
[----:B------:R2:W-:Y:S01]  /*2cf0*/  STL [R1+0x330], R4 ;  /* 0x0003300401007387 */ /* 0x0005e20000100800 */
[----:B0-----:R-:W-:-:S03]  /*2d00*/  IMAD R5, R3, 0x33, RZ ;  /* 0x0000003303057824 */ /* 0x001fc600078e02ff */
[----:B------:R0:W-:Y:S01]  /*2d10*/  STL [R1+0x4dc], R7 ;  /* 0x0004dc0701007387 */ /* 0x0001e20000100800 */
[----:B-1----:R-:W-:Y:S01]  /*2d20*/  IMAD R2, R3, 0x9c, RZ ;  /* 0x0000009c03027824 */ /* 0x002fe200078e02ff */
[----:B------:R-:W-:Y:S01]  /*2d30*/  LEA.HI.X.SX32 R6, R5, R28, 0x1, P6 ;  /* 0x0000001c05067211 */ /* 0x000fe200030f0eff */
[----:B--2---:R-:W-:-:S03]  /*2d40*/  IMAD R4, R3, 0x5e, RZ ;  /* 0x0000005e03047824 */ /* 0x004fc600078e02ff */
[-C--:B------:R-:W-:Y:S01]  /*2d50*/  IADD3 R5, P6, R2, R29.reuse, RZ ;  /* 0x0000001d02057210 */ /* 0x080fe20007fde0ff */
[----:B------:R1:W-:Y:S01]  /*2d60*/  STL [R1+0x4c8], R6 ;  /* 0x0004c80601007387 */ /* 0x0003e20000100800 */
[-C--:B------:R-:W-:Y:S02]  /*2d70*/  LEA.HI.X.SX32 R2, R26, R28.reuse, 0x1, P0 ;  /* 0x0000001c1a027211 */ /* 0x080fe400000f0eff */
[C---:B0-----:R-:W-:Y:S01]  /*2d80*/  IADD3 R7, P0, R4.reuse, R29, RZ ;  /* 0x0000001d04077210 */ /* 0x041fe20007f1e0ff */
[----:B------:R0:W-:Y:S01]  /*2d90*/  STL [R1+0x3f4], R5 ;  /* 0x0003f40501007387 */ /* 0x0001e20000100800 */
[----:B------:R-:W-:-:S03]  /*2da0*/  LEA.HI.X.SX32 R4, R4, R28, 0x1, P3 ;  /* 0x0000001c04047211 */ /* 0x000fc600018f0eff */
[----:B------:R2:W-:Y:S01]  /*2db0*/  STL [R1+0x350], R2 ;  /* 0x0003500201007387 */ /* 0x0005e20000100800 */
[----:B-1----:R-:W-:-:S03]  /*2dc0*/  IMAD R6, R3, 0x31, RZ ;  /* 0x0000003103067824 */ /* 0x002fc600078e02ff */
[----:B------:R1:W-:Y:S01]  /*2dd0*/  STL [R1+0x4ec], R7 ;  /* 0x0004ec0701007387 */ /* 0x0003e20000100800 */
[C---:B0-----:R-:W-:Y:S01]  /*2de0*/  IMAD R5, R3.reuse, 0x94, RZ ;  /* 0x0000009403057824 */ /* 0x041fe200078e02ff */
[----:B------:R-:W-:Y:S01]  /*2df0*/  LEA.HI.X.SX32 R6, R6, R28, 0x1, P5 ;  /* 0x0000001c06067211 */ /* 0x000fe200028f0eff */
[----:B--2---:R-:W-:-:S03]  /*2e00*/  IMAD R2, R3, 0x5a, RZ ;  /* 0x0000005a03027824 */ /* 0x004fc600078e02ff */
[-C--:B------:R-:W-:Y:S01]  /*2e10*/  IADD3 R5, P5, R5, R29.reuse, RZ ;  /* 0x0000001d05057210 */ /* 0x080fe20007fbe0ff */
[----:B------:R0:W-:Y:S01]  /*2e20*/  STL [R1+0x4d8], R6 ;  /* 0x0004d80601007387 */ /* 0x0001e20000100800 */
[----:B-1----:R-:W-:-:S03]  /*2e30*/  IADD3 R7, P3, R2, R29, RZ ;  /* 0x0000001d02077210 */ /* 0x002fc60007f7e0ff */
[----:B------:R1:W-:Y:S01]  /*2e40*/  STL [R1+0x414], R5 ;  /* 0x0004140501007387 */ /* 0x0003e20000100800 */
[----:B------:R-:W-:-:S03]  /*2e50*/  LEA.HI.X.SX32 R2, R2, R28, 0x1, P1 ;  /* 0x0000001c02027211 */ /* 0x000fc600008f0eff */
[----:B------:R2:W-:Y:S01]  /*2e60*/  STL [R1+0x370], R4 ;  /* 0x0003700401007387 */ /* 0x0005e20000100800 */
[----:B0-----:R-:W-:-:S03]  /*2e70*/  IMAD R6, R3, 0x2f, RZ ;  /* 0x0000002f03067824 */ /* 0x001fc600078e02ff */
[----:B------:R0:W-:Y:S01]  /*2e80*/  STL [R1+0x4fc], R7 ;  /* 0x0004fc0701007387 */ /* 0x0001e20000100800 */
[C---:B-1----:R-:W-:Y:S01]  /*2e90*/  IMAD R5, R3.reuse, 0x8c, RZ ;  /* 0x0000008c03057824 */ /* 0x042fe200078e02ff */
[----:B------:R-:W-:Y:S01]  /*2ea0*/  LEA.HI.X.SX32 R6, R6, R28, 0x1, P0 ;  /* 0x0000001c06067211 */ /* 0x000fe200000f0eff */
[----:B--2---:R-:W-:-:S03]  /*2eb0*/  IMAD R4, R3, 0x56, RZ ;  /* 0x0000005603047824 */ /* 0x004fc600078e02ff */
[-C--:B------:R-:W-:Y:S01]  /*2ec0*/  IADD3 R5, P0, R5, R29.reuse, RZ ;  /* 0x0000001d05057210 */ /* 0x080fe20007f1e0ff */
[----:B------:R1:W-:Y:S01]  /*2ed0*/  STL [R1+0x4e8], R6 ;  /* 0x0004e80601007387 */ /* 0x0003e20000100800 */
[----:B0-----:R-:W-:-:S03]  /*2ee0*/  IADD3 R7, P1, R4, R29, RZ ;  /* 0x0000001d04077210 */ /* 0x001fc60007f3e0ff */
        /* <DEDUP_REMOVED lines=33> */
[----:B------:R1:W-:Y:S04]  /*3100*/  STL [R1+0x2c4], R5 ;  /* 0x0002c40501007387 */ /* 0x0003e80000100800 */
[----:B------:R2:W-:Y:S01]  /*3110*/  STL [R1+0x3f0], R4 ;  /* 0x0003f00401007387 */ /* 0x0005e20000100800 */
[----:B0-----:R-:W-:-:S03]  /*3120*/  IMAD R6, R3, 0x27, RZ ;  /* 0x0000002703067824 */ /* 0x001fc600078e02ff */
[----:B------:R0:W-:Y:S01]  /*3130*/  STL [R1+0x53c], R7 ;  /* 0x00053c0701007387 */ /* 0x0001e20000100800 */
[C---:B-1----:R-:W-:Y:S01]  /*3140*/  IMAD R5, R3.reuse, 0xd8, RZ ;  /* 0x000000d803057824 */ /* 0x042fe200078e02ff */
[----:B------:R-:W-:Y:S01]  /*3150*/  LEA.HI.X.SX32 R6, R6, R28, 0x1, P4 ;  /* 0x0000001c06067211 */ /* 0x000fe200020f0eff */
[----:B--2---:R-:W-:-:S04]  /*3160*/  IMAD R4, R3, 0x46, RZ ;  /* 0x0000004603047824 */ /* 0x004fc800078e02ff */
[----:B------:R1:W-:Y:S01]  /*3170*/  STL [R1+0x528], R6 ;  /* 0x0005280601007387 */ /* 0x0003e20000100800 */
[----:B0-----:R-:W-:Y:S02]  /*3180*/  IADD3 R7, P4, R5, R29, RZ ;  /* 0x0000001d05077210 */ /* 0x001fe40007f9e0ff */
[----:B------:R-:W-:Y:S01]  /*3190*/  LEA.HI.X.SX32 R5, R2, R28, 0x1, P5 ;  /* 0x0000001c02057211 */ /* 0x000fe200028f0eff */
[C---:B------:R-:W-:Y:S02]  /*31a0*/  IMAD R2, R3.reuse, 0xc8, RZ ;  /* 0x000000c803027824 */ /* 0x040fe400078e02ff */
[----:B------:R0:W-:Y:S01]  /*31b0*/  STL [R1+0x304], R7 ;  /* 0x0003040701007387 */ /* 0x0001e20000100800 */
[----:B-1----:R-:W-:-:S03]  /*31c0*/  IMAD R6, R3, 0x25, RZ ;  /* 0x0000002503067824 */ /* 0x002fc600078e02ff */
[----:B------:R1:W-:Y:S02]  /*31d0*/  STL [R1+0x410], R5 ;  /* 0x0004100501007387 */ /* 0x0003e40000100800 */
[----:B------:R-:W-:Y:S02]  /*31e0*/  LEA.HI.X.SX32 R6, R6, R28, 0x1, P6 ;  /* 0x0000001c06067211 */ /* 0x000fe400030f0eff */
[----:B0-----:R-:W-:Y:S01]  /*31f0*/  IADD3 R7, P5, R4, R29, RZ ;  /* 0x0000001d04077210 */ /* 0x001fe20007fbe0ff */
[----:B-1----:R-:W-:-:S04]  /*3200*/  IMAD R5, R3, 0x42, RZ ;  /* 0x0000004203057824 */ /* 0x002fc800078e02ff */
[----:B------:R0:W-:Y:S04]  /*3210*/  STL [R1+0x54c], R7 ;  /* 0x00054c0701007387 */ /* 0x0001e80000100800 */
[----:B------:R1:W-:Y:S01]  /*3220*/  STL [R1+0x538], R6 ;  /* 0x0005380601007387 */ /* 0x0003e20000100800 */
[-C--:B------:R-:W-:Y:S02]  /*3230*/  LEA.HI.X.SX32 R8, R5, R28.reuse, 0x1, P3 ;  /* 0x0000001c05087211 */ /* 0x080fe400018f0eff */
[----:B0-----:R-:W-:Y:S01]  /*3240*/  IADD3 R7, P6, R2, R29, RZ ;  /* 0x0000001d02077210 */ /* 0x001fe20007fde0ff */
[----:B------:R-:W-:Y:S01]  /*3250*/  IMAD R2, R3, 0x23, RZ ;  /* 0x0000002303027824 */ /* 0x000fe200078e02ff */
[----:B-1----:R-:W-:-:S03]  /*3260*/  LEA.HI.X.SX32 R6, R4, R28, 0x1, P0 ;  /* 0x0000001c04067211 */ /* 0x002fc600000f0eff */
[----:B------:R0:W-:Y:S01]  /*3270*/  STL [R1+0x344], R7 ;  /* 0x0003440701007387 */ /* 0x0001e20000100800 */
[----:B------:R-:W-:-:S03]  /*3280*/  IMAD R4, R3, 0xb8, RZ ;  /* 0x000000b803047824 */ /* 0x000fc600078e02ff */
[----:B------:R1:W-:Y:S01]  /*3290*/  STL [R1+0x430], R6 ;  /* 0x0004300601007387 */ /* 0x0003e20000100800 */
[----:B0-----:R-:W-:Y:S02]  /*32a0*/  IADD3 R7, P0, R5, R29, RZ ;  /* 0x0000001d05077210 */ /* 0x001fe40007f1e0ff */
[----:B-1----:R-:W-:-:S03]  /*32b0*/  LEA.HI.X.SX32 R6, R2, R28, 0x1, P5 ;  /* 0x0000001c02067211 */ /* 0x002fc600028f0eff */
[----:B------:R0:W-:Y:S01]  /*32c0*/  STL [R1+0x55c], R7 ;  /* 0x00055c0701007387 */ /* 0x0001e20000100800 */
[----:B------:R-:W-:-:S03]  /*32d0*/  IMAD R2, R3, 0x7c, RZ ;  /* 0x0000007c03027824 */ /* 0x000fc600078e02ff */
[----:B------:R1:W-:Y:S01]  /*32e0*/  STL [R1+0x548], R6 ;  /* 0x0005480601007387 */ /* 0x0003e20000100800 */
[-C--:B0-----:R-:W-:Y:S01]  /*32f0*/  IADD3 R7, P5, R4, R29.reuse, RZ ;  /* 0x0000001d04077210 */ /* 0x081fe20007fbe0ff */
[C---:B------:R-:W-:Y:S02]  /*3300*/  IMAD R4, R3.reuse, 0x21, RZ ;  /* 0x0000002103047824 */ /* 0x040fe400078e02ff */
[C---:B-1----:R-:W-:Y:S02]  /*3310*/  IMAD R6, R3.reuse, 0x3e, RZ ;  /* 0x0000003e03067824 */ /* 0x042fe400078e02ff */
[----:B------:R0:W-:Y:S01]  /*3320*/  STL [R1+0x384], R7 ;  /* 0x0003840701007387 */ /* 0x0001e20000100800 */
[----:B------:R-:W-:Y:S01]  /*3330*/  LEA.HI.X.SX32 R5, R4, R28, 0x1, P0 ;  /* 0x0000001c04057211 */ /* 0x000fe200000f0eff */
[----:B------:R-:W-:Y:S02]  /*3340*/  IMAD R4, R3, 0xa8, RZ ;  /* 0x000000a803047824 */ /* 0x000fe400078e02ff */
[----:B------:R1:W-:Y:S01]  /*3350*/  STL [R1+0x450], R8 ;  /* 0x0004500801007387 */ /* 0x0003e20000100800 */
[----:B0-----:R-:W-:-:S04]  /*3360*/  IADD3 R7, P3, R2, R29, RZ ;  /* 0x0000001d02077210 */ /* 0x001fc80007f7e0ff */
[CC--:B-1----:R-:W-:Y:S01]  /*3370*/  LEA.HI.X.SX32 R8, R6.reuse, R28.reuse, 0x1, P3 ;  /* 0x0000001c06087211 */ /* 0x0c2fe200018f0eff */
[----:B------:R0:W-:Y:S04]  /*3380*/  STL [R1+0x474], R7 ;  /* 0x0004740701007387 */ /* 0x0001e80000100800 */
        /* <DEDUP_REMOVED lines=104> */
[----:B-1----:R-:W-:Y:S02]  /*3a10*/  IMAD R5, R3, 0x13, RZ ;  /* 0x0000001303057824 */ /* 0x002fe400078e02ff */
[----:B------:R0:W-:Y:S03]  /*3a20*/  STL [R1+0x424], R7 ;  /* 0x0004240701007387 */ /* 0x0001e60000100800 */
[----:B------:R-:W-:Y:S01]  /*3a30*/  LEA.HI.X.SX32 R6, R5, R28, 0x1, P0 ;  /* 0x0000001c05067211 */ /* 0x000fe200000f0eff */
[----:B------:R-:W-:Y:S01]  /*3a40*/  IMAD R5, R3, 0xe0, RZ ;  /* 0x000000e003057824 */ /* 0x000fe200078e02ff */
[----:B------:R-:W-:Y:S01]  /*3a50*/  STL [R1+0x530], R8 ;  /* 0x0005300801007387 */ /* 0x000fe20000100800 */
[----:B0-----:R-:W-:-:S05]  /*3a60*/  IADD3 R7, P3, R2, R29, RZ ;  /* 0x0000001d02077210 */ /* 0x001fca0007f7e0ff */
[----:B------:R0:W-:Y:S04]  /*3a70*/  STL [R1+0x554], R7 ;  /* 0x0005540701007387 */ /* 0x0001e80000100800 */
[----:B------:R1:W-:Y:S01]  /*3a80*/  STL [R1+0x5c8], R6 ;  /* 0x0005c80601007387 */ /* 0x0003e20000100800 */
[CC--:B0-----:R-:W-:Y:S02]  /*3a90*/  IADD3 R7, P0, R4.reuse, R29.reuse, RZ ;  /* 0x0000001d04077210 */ /* 0x0c1fe40007f1e0ff */
[-C--:B------:R-:W-:Y:S02]  /*3aa0*/  LEA.HI.X.SX32 R4, R4, R28.reuse, 0x1, P3 ;  /* 0x0000001c04047211 */ /* 0x080fe400018f0eff */
[----:B-1----:R-:W-:Y:S01]  /*3ab0*/  LEA.HI.X.SX32 R6, R2, R28, 0x1, P4 ;  /* 0x0000001c02067211 */ /* 0x002fe200020f0eff */
[----:B------:R-:W-:Y:S01]  /*3ac0*/  IMAD R2, R3, 0x78, RZ ;  /* 0x0000007803027824 */ /* 0x000fe200078e02ff */
[-C--:B------:R-:W-:Y:S01]  /*3ad0*/  IADD3 R5, P4, R5, R29.reuse, RZ ;  /* 0x0000001d05057210 */ /* 0x080fe20007f9e0ff */
[----:B------:R0:W-:Y:S04]  /*3ae0*/  STL [R1+0x5dc], R7 ;  /* 0x0005dc0701007387 */ /* 0x0001e80000100800 */
[----:B------:R1:W-:Y:S04]  /*3af0*/  STL [R1+0x440], R6 ;  /* 0x0004400601007387 */ /* 0x0003e80000100800 */
[----:B------:R2:W-:Y:S01]  /*3b00*/  STL [R1+0x2e4], R5 ;  /* 0x0002e40501007387 */ /* 0x0005e20000100800 */
[----:B0-----:R-:W-:-:S03]  /*3b10*/  IADD3 R7, P3, R2, R29, RZ ;  /* 0x0000001d02077210 */ /* 0x001fc60007f7e0ff */
[----:B------:R0:W-:Y:S01]  /*3b20*/  STL [R1+0x550], R4 ;  /* 0x0005500401007387 */ /* 0x0001e20000100800 */
[----:B-1----:R-:W-:-:S03]  /*3b30*/  IMAD R6, R3, 0x11, RZ ;  /* 0x0000001103067824 */ /* 0x002fc600078e02ff */
[----:B------:R1:W-:Y:S01]  /*3b40*/  STL [R1+0x484], R7 ;  /* 0x0004840701007387 */ /* 0x0003e20000100800 */
[C---:B--2---:R-:W-:Y:S01]  /*3b50*/  IMAD R5, R3.reuse, 0x3c, RZ ;  /* 0x0000003c03057824 */ /* 0x044fe200078e02ff */
[-C--:B------:R-:W-:Y:S02]  /*3b60*/  LEA.HI.X.SX32 R8, R6, R28.reuse, 0x1, P0 ;  /* 0x0000001c06087211 */ /* 0x080fe400000f0eff */
[----:B------:R-:W-:Y:S01]  /*3b70*/  LEA.HI.X.SX32 R6, R2, R28, 0x1, P6 ;  /* 0x0000001c02067211 */ /* 0x000fe200030f0eff */
[C---:B0-----:R-:W-:Y:S02]  /*3b80*/  IMAD R4, R3.reuse, 0x1e, RZ ;  /* 0x0000001e03047824 */ /* 0x041fe400078e02ff */
[----:B------:R-:W-:Y:S01]  /*3b90*/  IMAD R2, R3, 0xa0, RZ ;  /* 0x000000a003027824 */ /* 0x000fe200078e02ff */
[----:B------:R-:W-:Y:S01]  /*3ba0*/  STL [R1+0x5d8], R8 ;  /* 0x0005d80801007387 */ /* 0x000fe20000100800 */
[----:B-1----:R-:W-:-:S05]  /*3bb0*/  IADD3 R7, P0, R5, R29, RZ ;  /* 0x0000001d05077210 */ /* 0x002fca0007f1e0ff */
        /* <DEDUP_REMOVED lines=14> */
[----:B--2---:R-:W-:Y:S01]  /*3ca0*/  IMAD R2, R3, 0x34, RZ ;  /* 0x0000003403027824 */ /* 0x004fe200078e02ff */
[-C--:B------:R-:W-:Y:S02]  /*3cb0*/  LEA.HI.X.SX32 R8, R6, R28.reuse, 0x1, P6 ;  /* 0x0000001c06087211 */ /* 0x080fe400030f0eff */
[----:B------:R-:W-:Y:S01]  /*3cc0*/  LEA.HI.X.SX32 R6, R5, R28, 0x1, P5 ;  /* 0x0000001c05067211 */ /* 0x000fe200028f0eff */
[C---:B0-----:R-:W-:Y:S02]  /*3cd0*/  IMAD R4, R3.reuse, 0x1a, RZ ;  /* 0x0000001a03047824 */ /* 0x041fe400078e02ff */
[----:B------:R-:W-:Y:S01]  /*3ce0*/  STL [R1+0x5e8], R8 ;  /* 0x0005e80801007387 */ /* 0x000fe20000100800 */
[----:B------:R-:W-:Y:S01]  /*3cf0*/  IMAD R5, R3, 0xc0, RZ ;  /* 0x000000c003057824 */ /* 0x000fe200078e02ff */
[----:B-1----:R-:W-:-:S05]  /*3d00*/  IADD3 R7, P6, R2, R29, RZ ;  /* 0x0000001d02077210 */ /* 0x002fca0007fde0ff */
[----:B------:R0:W-:Y:S04]  /*3d10*/  STL [R1+0x594], R7 ;  /* 0x0005940701007387 */ /* 0x0001e80000100800 */
[----:B------:R1:W-:Y:S01]  /*3d20*/  STL [R1+0x320], R6 ;  /* 0x0003200601007387 */ /* 0x0003e20000100800 */
[----:B0-----:R-:W-:Y:S02]  /*3d30*/  IADD3 R7, P5, R4, R29, RZ ;  /* 0x0000001d04077210 */ /* 0x001fe40007fbe0ff */
[----:B-1----:R-:W-:-:S03]  /*3d40*/  LEA.HI.X.SX32 R6, R2, R28, 0x1, P0 ;  /* 0x0000001c02067211 */ /* 0x002fc600000f0eff */
[----:B------:R0:W-:Y:S01]  /*3d50*/  STL [R1+0x5fc], R7 ;  /* 0x0005fc0701007387 */ /* 0x0001e20000100800 */
[----:B------:R-:W-:-:S03]  /*3d60*/  IMAD R2, R3, 0x58, RZ ;  /* 0x0000005803027824 */ /* 0x000fc600078e02ff */
[----:B------:R1:W-:Y:S01]  /*3d70*/  STL [R1+0x4c0], R6 ;  /* 0x0004c00601007387 */ /* 0x0003e20000100800 */
[----:B0-----:R-:W-:Y:S01]  /*3d80*/  IADD3 R7, P0, R5, R29, RZ ;  /* 0x0000001d05077210 */ /* 0x001fe20007f1e0ff */
[----:B------:R-:W-:Y:S01]  /*3d90*/  IMAD R5, R3, 0xd, RZ ;  /* 0x0000000d03057824 */ /* 0x000fe200078e02ff */
[----:B-1----:R-:W-:-:S03]  /*3da0*/  LEA.HI.X.SX32 R6, R4, R28, 0x1, P6 ;  /* 0x0000001c04067211 */ /* 0x002fc600030f0eff */
[----:B------:R0:W-:Y:S01]  /*3db0*/  STL [R1+0x364], R7 ;  /* 0x0003640701007387 */ /* 0x0001e20000100800 */
[----:B------:R-:W-:Y:S01]  /*3dc0*/  IMAD R4, R3, 0x2c, RZ ;  /* 0x0000002c03047824 */ /* 0x000fe200078e02ff */
[-C--:B------:R-:W-:Y:S02]  /*3dd0*/  LEA.HI.X.SX32 R5, R5, R28.reuse, 0x1, P5 ;  /* 0x0000001c05057211 */ /* 0x080fe400028f0eff */
[----:B------:R1:W-:Y:S01]  /*3de0*/  STL [R1+0x590], R6 ;  /* 0x0005900601007387 */ /* 0x0003e20000100800 */
[CC--:B0-----:R-:W-:Y:S02]  /*3df0*/  IADD3 R7, P6, R2.reuse, R29.reuse, RZ ;  /* 0x0000001d02077210 */ /* 0x0c1fe40007fde0ff */
[----:B------:R-:W-:Y:S01]  /*3e00*/  LEA.HI.X.SX32 R2, R2, R28, 0x1, P1 ;  /* 0x0000001c02027211 */ /* 0x000fe200008f0eff */
[----:B-1----:R-:W-:Y:S02]  /*3e10*/  IMAD R6, R3, 0x16, RZ ;  /* 0x0000001603067824 */ /* 0x002fe400078e02ff */
[----:B------:R0:W-:Y:S04]  /*3e20*/  STL [R1+0x504], R7 ;  /* 0x0005040701007387 */ /* 0x0001e80000100800 */
[----:B------:R1:W-:Y:S01]  /*3e30*/  STL [R1+0x5f8], R5 ;  /* 0x0005f80501007387 */ /* 0x0003e20000100800 */
[----:B0-----:R-:W-:-:S02]  /*3e40*/  IADD3 R7, P5, R4, R29, RZ ;  /* 0x0000001d04077210 */ /* 0x001fc40007fbe0ff */
[-C--:B------:R-:W-:Y:S01]  /*3e50*/  LEA.HI.X.SX32 R4, R4, R28.reuse, 0x1, P6 ;  /* 0x0000001c04047211 */ /* 0x080fe200030f0eff */
[----:B-1----:R-:W-:Y:S02]  /*3e60*/  IMAD R5, R3, 0x48, RZ ;  /* 0x0000004803057824 */ /* 0x002fe400078e02ff */
[----:B------:R0:W-:Y:S04]  /*3e70*/  STL [R1+0x5b4], R7 ;  /* 0x0005b40701007387 */ /* 0x0001e80000100800 */
[----:B------:R1:W-:Y:S01]  /*3e80*/  STL [R1+0x3a0], R2 ;  /* 0x0003a00201007387 */ /* 0x0003e20000100800 */
[C---:B------:R-:W-:Y:S02]  /*3e90*/  IADD3 R8, P6, R5.reuse, R29, RZ ;  /* 0x0000001d05087210 */ /* 0x040fe40007fde0ff */
[----:B------:R-:W-:-:S02]  /*3ea0*/  LEA.HI.X.SX32 R5, R5, R28, 0x1, P2 ;  /* 0x0000001c05057211 */ /* 0x000fc400010f0eff */
[----:B0-----:R-:W-:Y:S01]  /*3eb0*/  IADD3 R7, P1, R6, R29, RZ ;  /* 0x0000001d06077210 */ /* 0x001fe20007f3e0ff */
[----:B-1----:R-:W-:-:S04]  /*3ec0*/  IMAD R2, R3, 0x24, RZ ;  /* 0x0000002403027824 */ /* 0x002fc800078e02ff */
[----:B------:R0:W-:Y:S04]  /*3ed0*/  STL [R1+0x60c], R7 ;  /* 0x00060c0701007387 */ /* 0x0001e80000100800 */
[----:B------:R1:W-:Y:S04]  /*3ee0*/  STL [R1+0x500], R4 ;  /* 0x0005000401007387 */ /* 0x0003e80000100800 */
[----:B------:R2:W-:Y:S01]  /*3ef0*/  STL [R1+0x544], R8 ;  /* 0x0005440801007387 */ /* 0x0005e20000100800 */
[----:B0-----:R-:W-:Y:S01]  /*3f00*/  LEA.HI.X.SX32 R7, R6, R28, 0x1, P5 ;  /* 0x0000001c06077211 */ /* 0x001fe200028f0eff */
[----:B------:R-:W-:-:S02]  /*3f10*/  IMAD R6, R3, 0x12, RZ ;  /* 0x0000001203067824 */ /* 0x000fc400078e02ff */
[----:B-1----:R-:W-:Y:S02]  /*3f20*/  IMAD R4, R3, 0xb, RZ ;  /* 0x0000000b03047824 */ /* 0x002fe400078e02ff */
[----:B------:R0:W-:Y:S01]  /*3f30*/  STL [R1+0x5b0], R7 ;  /* 0x0005b00701007387 */ /* 0x0001e20000100800 */
[C---:B--2---:R-:W-:Y:S02]  /*3f40*/  IADD3 R8, P5, R2.reuse, R29, RZ ;  /* 0x0000001d02087210 */ /* 0x044fe40007fbe0ff */
[----:B------:R-:W-:-:S03]  /*3f50*/  LEA.HI.X.SX32 R2, R2, R28, 0x1, P6 ;  /* 0x0000001c02027211 */ /* 0x000fc600030f0eff */
[----:B------:R1:W-:Y:S01]  /*3f60*/  STL [R1+0x5d4], R8 ;  /* 0x0005d40801007387 */ /* 0x0003e20000100800 */
[----:B0-----:R-:W-:Y:S01]  /*3f70*/  LEA.HI.X.SX32 R7, R4, R28, 0x1, P1 ;  /* 0x0000001c04077211 */ /* 0x001fe200008f0eff */
[----:B------:R-:W-:-:S04]  /*3f80*/  IMAD R4, R3, 0x70, RZ ;  /* 0x0000007003047824 */ /* 0x000fc800078e02ff */
[----:B------:R0:W-:Y:S01]  /*3f90*/  STL [R1+0x608], R7 ;  /* 0x0006080701007387 */ /* 0x0001e20000100800 */
[----:B-1----:R-:W-:-:S05]  /*3fa0*/  IADD3 R8, P1, R6, R29, RZ ;  /* 0x0000001d06087210 */ /* 0x002fca0007f3e0ff */
[----:B------:R1:W-:Y:S01]  /*3fb0*/  STL [R1+0x61c], R8 ;  /* 0x00061c0801007387 */ /* 0x0003e20000100800 */
[----:B0-----:R-:W-:-:S03]  /*3fc0*/  IMAD R7, R3, 0x38, RZ ;  /* 0x0000003803077824 */ /* 0x001fc600078e02ff */
[----:B------:R0:W-:Y:S02]  /*3fd0*/  STL [R1+0x420], R5 ;  /* 0x0004200501007387 */ /* 0x0001e40000100800 */
[-C--:B------:R-:W-:Y:S02]  /*3fe0*/  IADD3 R9, P6, R7, R29.reuse, RZ ;  /* 0x0000001d07097210 */ /* 0x080fe40007fde0ff */
[----:B-1----:R-:W-:Y:S01]  /*3ff0*/  IADD3 R8, P2, R4, R29, RZ ;  /* 0x0000001d04087210 */ /* 0x002fe20007f5e0ff */
[----:B0-----:R-:W-:-:S04]  /*4000*/  IMAD R5, R3, 0x1c, RZ ;  /* 0x0000001c03057824 */ /* 0x001fc800078e02ff */
        /* <DEDUP_REMOVED lines=13> */
[C---:B-1----:R-:W-:Y:S02]  /*40e0*/  IADD3 R9, P1, R6.reuse, R29, RZ ;  /* 0x0000001d06097210 */ /* 0x042fe40007f3e0ff */
[----:B------:R-:W-:-:S03]  /*40f0*/  LEA.HI.X.SX32 R6, R6, R28, 0x1, P5 ;  /* 0x0000001c06067211 */ /* 0x000fc600028f0eff */
[----:B------:R1:W-:Y:S01]  /*4100*/  STL [R1+0x62c], R9 ;  /* 0x00062c0901007387 */ /* 0x0003e20000100800 */
[----:B0-----:R-:W-:Y:S01]  /*4110*/  LEA.HI.X.SX32 R8, R4, R28, 0x1, P4 ;  /* 0x0000001c04087211 */ /* 0x001fe200020f0eff */
[----:B------:R-:W-:Y:S01]  /*4120*/  IMAD R4, R3, 0x28, RZ ;  /* 0x0000002803047824 */ /* 0x000fe200078e02ff */
[----:B------:R-:W-:-:S03]  /*4130*/  IADD3 R10, P4, R2, R29, RZ ;  /* 0x0000001d020a7210 */ /* 0x000fc60007f9e0ff */
[----:B------:R0:W-:Y:S01]  /*4140*/  STL [R1+0x2e0], R8 ;  /* 0x0002e00801007387 */ /* 0x0001e20000100800 */
[----:B-1----:R-:W-:-:S03]  /*4150*/  LEA.HI.X.SX32 R9, R7, R28, 0x1, P2 ;  /* 0x0000001c07097211 */ /* 0x002fc600010f0eff */
[----:B------:R-:W-:Y:S01]  /*4160*/  STL [R1+0x524], R10 ;  /* 0x0005240a01007387 */ /* 0x000fe20000100800 */
[----:B------:R-:W-:-:S03]  /*4170*/  IADD3 R7, P2, R4, R29, RZ ;  /* 0x0000001d04077210 */ /* 0x000fc60007f5e0ff */
[----:B------:R1:W-:Y:S01]  /*4180*/  STL [R1+0x4a0], R9 ;  /* 0x0004a00901007387 */ /* 0x0003e20000100800 */
[----:B0-----:R-:W-:-:S03]  /*4190*/  IMAD R8, R3, 0x14, RZ ;  /* 0x0000001403087824 */ /* 0x001fc600078e02ff */
[----:B------:R0:W-:Y:S02]  /*41a0*/  STL [R1+0x5c4], R7 ;  /* 0x0005c40701007387 */ /* 0x0001e40000100800 */
[C---:B------:R-:W-:Y:S02]  /*41b0*/  LEA.HI.X.SX32 R11, R8.reuse, R28, 0x1, P2 ;  /* 0x0000001c080b7211 */ /* 0x040fe400010f0eff */
[----:B------:R2:W-:Y:S01]  /*41c0*/  STL [R1+0x580], R5 ;  /* 0x0005800501007387 */ /* 0x0005e20000100800 */
[C---:B-1----:R-:W-:Y:S01]  /*41d0*/  IMAD R9, R3.reuse, 0xa, RZ ;  /* 0x0000000a03097824 */ /* 0x042fe200078e02ff */
[----:B0-----:R-:W-:Y:S01]  /*41e0*/  IADD3 R7, P6, R8, R29, RZ ;  /* 0x0000001d08077210 */ /* 0x001fe20007fde0ff */
[----:B------:R-:W-:-:S03]  /*41f0*/  IMAD R8, R3, 0x5, RZ ;  /* 0x0000000503087824 */ /* 0x000fc600078e02ff */
[----:B------:R-:W-:Y:S01]  /*4200*/  IADD3 R10, P5, R9, R29, RZ ;  /* 0x0000001d090a7210 */ /* 0x000fe20007fbe0ff */
[----:B--2---:R-:W-:Y:S01]  /*4210*/  IMAD R5, R3, 0x7, RZ ;  /* 0x0000000703057824 */ /* 0x004fe200078e02ff */
[----:B------:R0:W-:Y:S01]  /*4220*/  STL [R1+0x614], R7 ;  /* 0x0006140701007387 */ /* 0x0001e20000100800 */
[----:B------:R-:W-:-:S03]  /*4230*/  LEA.HI.X.SX32 R9, R9, R28, 0x1, P6 ;  /* 0x0000001c09097211 */ /* 0x000fc600030f0eff */
[----:B------:R1:W-:Y:S01]  /*4240*/  STL [R1+0x5f0], R6 ;  /* 0x0005f00601007387 */ /* 0x0003e20000100800 */
[----:B------:R-:W-:-:S03]  /*4250*/  LEA.HI.X.SX32 R5, R5, R28, 0x1, P1 ;  /* 0x0000001c05057211 */ /* 0x000fc600008f0eff */
[----:B------:R2:W-:Y:S01]  /*4260*/  STL [R1+0x63c], R10 ;  /* 0x00063c0a01007387 */ /* 0x0005e20000100800 */
[----:B0-----:R-:W-:-:S03]  /*4270*/  IMAD R7, R3, 0x60, RZ ;  /* 0x0000006003077824 */ /* 0x001fc600078e02ff */
[----:B------:R0:W-:Y:S01]  /*4280*/  STL [R1+0x628], R5 ;  /* 0x0006280501007387 */ /* 0x0001e20000100800 */
[----:B-1----:R-:W-:Y:S01]  /*4290*/  IMAD R6, R3, 0x30, RZ ;  /* 0x0000003003067824 */ /* 0x002fe200078e02ff */
[----:B--2---:R-:W-:Y:S02]  /*42a0*/  IADD3 R10, P1, R7, R29, RZ ;  /* 0x0000001d070a7210 */ /* 0x004fe40007f3e0ff */
[----:B0-----:R-:W-:-:S03]  /*42b0*/  LEA.HI.X.SX32 R5, R2, R28, 0x1, P3 ;  /* 0x0000001c02057211 */ /* 0x001fc600018f0eff */
[----:B------:R0:W-:Y:S01]  /*42c0*/  STL [R1+0x4e4], R10 ;  /* 0x0004e40a01007387 */ /* 0x0001e20000100800 */
[----:B------:R-:W-:-:S03]  /*42d0*/  IMAD R2, R3, 0x18, RZ ;  /* 0x0000001803027824 */ /* 0x000fc600078e02ff */
[----:B------:R1:W-:Y:S01]  /*42e0*/  STL [R1+0x3e0], R5 ;  /* 0x0003e00501007387 */ /* 0x0003e20000100800 */
[C---:B0-----:R-:W-:Y:S02]  /*42f0*/  IADD3 R10, P3, R6.reuse, R29, RZ ;  /* 0x0000001d060a7210 */ /* 0x041fe40007f7e0ff */
[-C--:B------:R-:W-:Y:S02]  /*4300*/  LEA.HI.X.SX32 R6, R6, R28.reuse, 0x1, P1 ;  /* 0x0000001c06067211 */ /* 0x080fe400008f0eff */
[----:B-1----:R-:W-:Y:S01]  /*4310*/  LEA.HI.X.SX32 R5, R4, R28, 0x1, P4 ;  /* 0x0000001c04057211 */ /* 0x002fe200020f0eff */
[----:B------:R0:W-:Y:S01]  /*4320*/  STL [R1+0x5a4], R10 ;  /* 0x0005a40a01007387 */ /* 0x0001e20000100800 */
[----:B------:R-:W-:-:S03]  /*4330*/  IMAD R4, R3, 0xc, RZ ;  /* 0x0000000c03047824 */ /* 0x000fc600078e02ff */
[----:B------:R1:W-:Y:S01]  /*4340*/  STL [R1+0x520], R5 ;  /* 0x0005200501007387 */ /* 0x0003e20000100800 */
[----:B0-----:R-:W-:Y:S01]  /*4350*/  IADD3 R10, P4, R2, R29, RZ ;  /* 0x0000001d020a7210 */ /* 0x001fe20007f9e0ff */
[----:B-1----:R-:W-:-:S04]  /*4360*/  IMAD R5, R3, 0x6, RZ ;  /* 0x0000000603057824 */ /* 0x002fc800078e02ff */
[----:B------:R0:W-:Y:S04]  /*4370*/  STL [R1+0x604], R10 ;  /* 0x0006040a01007387 */ /* 0x0001e80000100800 */
[----:B------:R1:W-:Y:S01]  /*4380*/  STL [R1+0x5c0], R11 ;  /* 0x0005c00b01007387 */ /* 0x0003e20000100800 */
[-C--:B0-----:R-:W-:Y:S02]  /*4390*/  IADD3 R10, P2, R4, R29.reuse, RZ ;  /* 0x0000001d040a7210 */ /* 0x081fe40007f5e0ff */
[----:B-1----:R-:W-:-:S03]  /*43a0*/  IADD3 R11, P6, R5, R29, RZ ;  /* 0x0000001d050b7210 */ /* 0x002fc60007fde0ff */
[----:B------:R0:W-:Y:S04]  /*43b0*/  STL [R1+0x634], R10 ;  /* 0x0006340a01007387 */ /* 0x0001e80000100800 */
[----:B------:R1:W-:Y:S04]  /*43c0*/  STL [R1+0x610], R9 ;  /* 0x0006100901007387 */ /* 0x0003e80000100800 */
[----:B------:R-:W-:Y:S01]  /*43d0*/  STL [R1+0x64c], R11 ;  /* 0x00064c0b01007387 */ /* 0x000fe20000100800 */
[-C--:B0-----:R-:W-:Y:S02]  /*43e0*/  LEA.HI.X.SX32 R10, R8, R28.reuse, 0x1, P5 ;  /* 0x0000001c080a7211 */ /* 0x081fe400028f0eff */
[----:B------:R-:W-:-:S02]  /*43f0*/  LEA.HI.X.SX32 R8, R7, R28, 0x1, P0 ;  /* 0x0000001c07087211 */ /* 0x000fc400000f0eff */
[CC--:B-1----:R-:W-:Y:S01]  /*4400*/  LEA R9, P5, R3.reuse, R29.reuse, 0x7 ;  /* 0x0000001d03097211 */ /* 0x0c2fe200078a38ff */
[----:B------:R-:W-:Y:S01]  /*4410*/  STL [R1+0x638], R10 ;  /* 0x0006380a01007387 */ /* 0x000fe20000100800 */
[----:B------:R-:W-:-:S03]  /*4420*/  LEA R7, P0, R3, R29, 0x6 ;  /* 0x0000001d03077211 */ /* 0x000fc600078030ff */
[----:B------:R-:W-:Y:S04]  /*4430*/  STL [R1+0x464], R9 ;  /* 0x0004640901007387 */ /* 0x000fe80000100800 */
[----:B------:R0:W-:Y:S04]  /*4440*/  STL [R1+0x360], R8 ;  /* 0x0003600801007387 */ /* 0x0001e80000100800 */
[----:B------:R1:W-:Y:S04]  /*4450*/  STL [R1+0x564], R7 ;  /* 0x0005640701007387 */ /* 0x0003e80000100800 */
[----:B------:R2:W-:Y:S01]  /*4460*/  STL [R1+0x4e0], R6 ;  /* 0x0004e00601007387 */ /* 0x0005e20000100800 */
[----:B0-----:R-:W-:-:S02]  /*4470*/  LEA R8, P1, R3, R29, 0x5 ;  /* 0x0000001d03087211 */ /* 0x001fc400078228ff */
[----:B-1----:R-:W-:-:S03]  /*4480*/  LEA.HI.X.SX32 R7, R2, R28, 0x1, P3 ;  /* 0x0000001c02077211 */ /* 0x002fc600018f0eff */
[----:B------:R-:W-:Y:S01]  /*4490*/  STL [R1+0x5e4], R8 ;  /* 0x0005e40801007387 */ /* 0x000fe20000100800 */
[C---:B------:R-:W-:Y:S01]  /*44a0*/  IMAD.SHL.U32 R2, R3.reuse, 0x2, RZ ;  /* 0x0000000203027824 */ /* 0x040fe200078e00ff */
[CC--:B--2---:R-:W-:Y:S02]  /*44b0*/  LEA R6, P3, R3.reuse, R29.reuse, 0x4 ;  /* 0x0000001d03067211 */ /* 0x0c4fe400078620ff */
[----:B------:R0:W-:Y:S04]  /*44c0*/  STL [R1+0x5a0], R7 ;  /* 0x0005a00701007387 */ /* 0x0001e80000100800 */
[----:B------:R1:W-:Y:S01]  /*44d0*/  STL [R1+0x624], R6 ;  /* 0x0006240601007387 */ /* 0x0003e20000100800 */
[----:B0-----:R-:W-:Y:S01]  /*44e0*/  LEA.HI.X.SX32 R7, R4, R28, 0x1, P4 ;  /* 0x0000001c04077211 */ /* 0x001fe200020f0eff */
[C---:B------:R-:W-:Y:S01]  /*44f0*/  IMAD R4, R3.reuse, 0x3, RZ ;  /* 0x0000000303047824 */ /* 0x040fe200078e02ff */
[----:B-1----:R-:W-:-:S03]  /*4500*/  LEA R6, P4, R3, R29, 0x3 ;  /* 0x0000001d03067211 */ /* 0x002fc600078818ff */
[----:B------:R0:W-:Y:S04]  /*4510*/  STL [R1+0x600], R7 ;  /* 0x0006000701007387 */ /* 0x0001e80000100800 */
[----:B------:R1:W-:Y:S01]  /*4520*/  STL [R1+0x644], R6 ;  /* 0x0006440601007387 */ /* 0x0003e20000100800 */
[----:B0-----:R-:W-:Y:S01]  /*4530*/  LEA.HI.X.SX32 R7, R5, R28, 0x1, P2 ;  /* 0x0000001c05077211 */ /* 0x001fe200010f0eff */
[----:B------:R-:W-:Y:S01]  /*4540*/  IMAD.SHL.U32 R5, R3, 0x40, RZ ;  /* 0x0000004003057824 */ /* 0x000fe200078e00ff */
[----:B-1----:R-:W-:-:S03]  /*4550*/  IADD3 R6, P2, R2, R29, RZ ;  /* 0x0000001d02067210 */ /* 0x002fc60007f5e0ff */
[----:B------:R0:W-:Y:S04]  /*4560*/  STL [R1+0x630], R7 ;  /* 0x0006300701007387 */ /* 0x0001e80000100800 */
[----:B------:R1:W-:Y:S01]  /*4570*/  STL [R1+0x65c], R6 ;  /* 0x00065c0601007387 */ /* 0x0003e20000100800 */
[----:B0-----:R-:W-:-:S03]  /*4580*/  LEA.HI.X.SX32 R7, R4, R28, 0x1, P6 ;  /* 0x0000001c04077211 */ /* 0x001fc600030f0eff */
[----:B------:R-:W2:Y:S01]  /*4590*/  LDL R4, [R1+0x1b8] ;  /* 0x0001b80001047983 */ /* 0x000ea20000100800 */
[----:B------:R-:W-:Y:S02]  /*45a0*/  LEA.HI.X.SX32 R5, R5, R28, 0x1, P5 ;  /* 0x0000001c05057211 */ /* 0x000fe400028f0eff */
[C---:B-1----:R-:W-:Y:S01]  /*45b0*/  LEA R6, P6, R3.reuse, R29, 0x2 ;  /* 0x0000001d03067211 */ /* 0x042fe200078c10ff */
[----:B------:R0:W-:Y:S01]  /*45c0*/  STL [R1+0x648], R7 ;  /* 0x0006480701007387 */ /* 0x0001e20000100800 */
[----:B------:R-:W-:-:S03]  /*45d0*/  IMAD.SHL.U32 R8, R3, 0x20, RZ ;  /* 0x0000002003087824 */ /* 0x000fc600078e00ff */
[----:B------:R1:W5:Y:S01]  /*45e0*/  LDL.LU R29, [R1+0x6b4] ;  /* 0x0006b400011d7983 */ /* 0x0003620000300800 */
[-C--:B------:R-:W-:Y:S02]  /*45f0*/  LEA.HI.X.SX32 R2, R2, R28.reuse, 0x1, P6 ;  /* 0x0000001c02027211 */ /* 0x080fe400030f0eff */
[----:B------:R-:W-:Y:S01]  /*4600*/  LEA.HI.X.SX32 R8, R8, R28, 0x1, P0 ;  /* 0x0000001c08087211 */ /* 0x000fe200000f0eff */
[----:B------:R3:W-:Y:S01]  /*4610*/  STL [R1+0x654], R6 ;  /* 0x0006540601007387 */ /* 0x0007e20000100800 */
[----:B0-----:R-:W-:-:S03]  /*4620*/  IMAD.SHL.U32 R7, R3, 0x10, RZ ;  /* 0x0000001003077824 */ /* 0x001fc600078e00ff */
[----:B------:R0:W-:Y:S02]  /*4630*/  STL [R1+0x460], R5 ;  /* 0x0004600501007387 */ /* 0x0001e40000100800 */
[----:B------:R-:W-:Y:S02]  /*4640*/  LEA.HI.X.SX32 R7, R7, R28, 0x1, P1 ;  /* 0x0000001c07077211 */ /* 0x000fe400008f0eff */
[----:B------:R-:W-:Y:S01]  /*4650*/  STL [R1+0x560], R8 ;  /* 0x0005600801007387 */ /* 0x000fe20000100800 */
[----:B---3--:R-:W-:-:S03]  /*4660*/  IMAD.SHL.U32 R6, R3, 0x8, RZ ;  /* 0x0000000803067824 */ /* 0x008fc600078e00ff */
[----:B------:R-:W-:Y:S01]  /*4670*/  STL [R1+0x5e0], R7 ;  /* 0x0005e00701007387 */ /* 0x000fe20000100800 */
[C---:B0-----:R-:W-:Y:S01]  /*4680*/  IMAD.SHL.U32 R5, R3.reuse, 0x4, RZ ;  /* 0x0000000403057824 */ /* 0x041fe200078e00ff */
[-C--:B------:R-:W-:Y:S02]  /*4690*/  LEA.HI.X.SX32 R6, R6, R28.reuse, 0x1, P3 ;  /* 0x0000001c06067211 */ /* 0x080fe400018f0eff */
[-C--:B------:R-:W-:Y:S02]  /*46a0*/  LEA.HI.X.SX32 R3, R3, R28.reuse, 0x1, P2 ;  /* 0x0000001c03037211 */ /* 0x080fe400010f0eff */
[----:B------:R-:W-:Y:S01]  /*46b0*/  LEA.HI.X.SX32 R5, R5, R28, 0x1, P4 ;  /* 0x0000001c05057211 */ /* 0x000fe200020f0eff */
[----:B------:R-:W-:Y:S04]  /*46c0*/  STL [R1+0x620], R6 ;  /* 0x0006200601007387 */ /* 0x000fe80000100800 */
[----:B------:R-:W0:Y:S04]  /*46d0*/  S2R R28, SR_TID.X ;  /* 0x00000000001c7919 */ /* 0x000e280000002100 */
[----:B------:R-:W-:Y:S04]  /*46e0*/  STL [R1+0x640], R5 ;  /* 0x0006400501007387 */ /* 0x000fe80000100800 */
[----:B------:R-:W-:Y:S04]  /*46f0*/  STL [R1+0x658], R3 ;  /* 0x0006580301007387 */ /* 0x000fe80000100800 */
[----:B------:R-:W-:Y:S04]  /*4700*/  STL [R1+0x34], RZ ;  /* 0x000034ff01007387 */ /* 0x000fe80000100800 */
[----:B------:R3:W-:Y:S04]  /*4710*/  STL [R1+0x650], R2 ;  /* 0x0006500201007387 */ /* 0x0007e80000100800 */
[----:B------:R1:W-:Y:S01]  /*4720*/  STL [R1+0x38], RZ ;  /* 0x000038ff01007387 */ /* 0x0003e20000100800 */
[----:B0-----:R-:W-:-:S03]  /*4730*/  LOP3.LUT R28, R28, 0x7f, RZ, 0xc0, !PT ;  /* 0x0000007f1c1c7812 */ /* 0x001fc600078ec0ff */
[----:B------:R1:W-:Y:S02]  /*4740*/  STL [R1+0x3c], RZ ;  /* 0x00003cff01007387 */ /* 0x0003e40000100800 */
[----:B------:R-:W-:Y:S02]  /*4750*/  IMAD.SHL.U32 R28, R28, 0x2, RZ ;  /* 0x000000021c1c7824 */ /* 0x000fe400078e00ff */
[----:B------:R1:W-:Y:S04]  /*4760*/  STL [R1+0x20], RZ ;  /* 0x000020ff01007387 */ /* 0x0003e80000100800 */
[----:B------:R1:W-:Y:S01]  /*4770*/  STL [R1+0x24], RZ ;  /* 0x000024ff01007387 */ /* 0x0003e20000100800 */
[C---:B---3--:R-:W-:Y:S02]  /*4780*/  LOP3.LUT R2, R28.reuse, 0x20, RZ, 0x3c, !PT ;  /* 0x000000201c027812 */ /* 0x048fe400078e3cff */
[C---:B------:R-:W-:Y:S01]  /*4790*/  LOP3.LUT R2, R28.reuse, 0x50, RZ, 0x3c, !PT ;  /* 0x000000501c027812 */ /* 0x040fe200078e3cff */
[----:B------:R1:W-:Y:S01]  /*47a0*/  STL [R1+0x28], RZ ;  /* 0x000028ff01007387 */ /* 0x0003e20000100800 */
[----:B------:R-:W-:-:S02]  /*47b0*/  LOP3.LUT R3, R28, 0x10, RZ, 0x3c, !PT ;  /* 0x000000101c037812 */ /* 0x000fc400078e3cff */
[C---:B------:R-:W-:Y:S01]  /*47c0*/  LOP3.LUT R5, R28.reuse, 0x30, RZ, 0x3c, !PT ;  /* 0x000000301c057812 */ /* 0x040fe200078e3cff */
[----:B------:R1:W-:Y:S01]  /*47d0*/  STL [R1+0x2c], RZ ;  /* 0x00002cff01007387 */ /* 0x0003e20000100800 */
[C---:B------:R-:W-:Y:S02]  /*47e0*/  LOP3.LUT R3, R28.reuse, 0x40, RZ, 0x3c, !PT ;  /* 0x000000401c037812 */ /* 0x040fe400078e3cff */
[C---:B------:R-:W-:Y:S01]  /*47f0*/  LOP3.LUT R5, R28.reuse, 0x60, RZ, 0x3c, !PT ;  /* 0x000000601c057812 */ /* 0x040fe200078e3cff */
[----:B------:R1:W-:Y:S01]  /*4800*/  STL [R1+0x10], RZ ;  /* 0x000010ff01007387 */ /* 0x0003e20000100800 */
[----:B------:R-:W-:-:S03]  /*4810*/  LOP3.LUT R3, R28, 0x70, RZ, 0x3c, !PT ;  /* 0x000000701c037812 */ /* 0x000fc600078e3cff */
[----:B------:R1:W-:Y:S04]  /*4820*/  STL [R1+0x14], RZ ;  /* 0x000014ff01007387 */ /* 0x0003e80000100800 */
[----:B------:R1:W-:Y:S04]  /*4830*/  STL [R1+0x18], RZ ;  /* 0x000018ff01007387 */ /* 0x0003e80000100800 */
[----:B------:R1:W-:Y:S04]  /*4840*/  STL [R1+0x1c], RZ ;  /* 0x00001cff01007387 */ /* 0x0003e80000100800 */
[----:B------:R1:W-:Y:S04]  /*4850*/  STL [R1], RZ ;  /* 0x000000ff01007387 */ /* 0x0003e80000100800 */
[----:B------:R1:W-:Y:S04]  /*4860*/  STL [R1+0x4], RZ ;  /* 0x000004ff01007387 */ /* 0x0003e80000100800 */
[----:B------:R1:W-:Y:S04]  /*4870*/  STL [R1+0x8], RZ ;  /* 0x000008ff01007387 */ /* 0x0003e80000100800 */
[----:B------:R1:W-:Y:S01]  /*4880*/  STL [R1+0xc], RZ ;  /* 0x00000cff01007387 */ /* 0x0003e20000100800 */
[----:B--2---:R-:W-:-:S05]  /*4890*/  LOP3.LUT R2, R4, 0x40, RZ, 0x3c, !PT ;  /* 0x0000004004027812 */ /* 0x004fca00078e3cff */
[----:B------:R1:W-:Y:S02]  /*48a0*/  STL [R1+0x6b0], R2 ;  /* 0x0006b00201007387 */ /* 0x0003e40000100800 */
.L_x_2:
[----:B-----5:R0:W-:Y:S04]  /*48b0*/  STL [R1+0xb4c], R8 ;  /* 0x000b4c0801007387 */ /* 0x0201e80000100800 */
[----:B------:R-:W2:Y:S04]  /*48c0*/  LDL R3, [R1+0x90] ;  /* 0x0000900001037983 */ /* 0x000ea80000100800 */
[----:B-1----:R-:W2:Y:S04]  /*48d0*/  LDL R2, [R1+0x94] ;  /* 0x0000940001027983 */ /* 0x002ea80000100800 */
[----:B0-----:R-:W3:Y:S04]  /*48e0*/  LDL R8, [R1+0x214] ;  /* 0x0002140001087983 */ /* 0x001ee80000100800 */
[----:B------:R-:W-:Y:S04]  /*48f0*/  STL [R1+0xb30], R5 ;  /* 0x000b300501007387 */ /* 0x000fe80000100800 */
[----:B------:R-:W-:Y:S04]  /*4900*/  STL [R1+0xb38], R5 ;  /* 0x000b380501007387 */ /* 0x000fe80000100800 */
[----:B------:R-:W-:Y:S04]  /*4910*/  STL [R1+0xb44], R5 ;  /* 0x000b440501007387 */ /* 0x000fe80000100800 */
[----:B------:R-:W-:Y:S04]  /*4920*/  STL [R1+0xb14], R7 ;  /* 0x000b140701007387 */ /* 0x000fe80000100800 */
[----:B------:R-:W-:Y:S04]  /*4930*/  STL [R1+0xb20], R7 ;  /* 0x000b200701007387 */ /* 0x000fe80000100800 */
[----:B------:R-:W-:Y:S04]  /*4940*/  STL [R1+0xb28], R7 ;  /* 0x000b280701007387 */ /* 0x000fe80000100800 */
[----:B------:R-:W-:Y:S04]  /*4950*/  STL [R1+0xb34], R7 ;  /* 0x000b340701007387 */ /* 0x000fe80000100800 */
[----:B------:R-:W-:Y:S04]  /*4960*/  STL [R1+0xb3c], R7 ;  /* 0x000b3c0701007387 */ /* 0x000fe80000100800 */
[----:B------:R0:W-:Y:S04]  /*4970*/  STL [R1+0xb48], R7 ;  /* 0x000b480701007387 */ /* 0x0001e80000100800 */
        /* <DEDUP_REMOVED lines=93> */
[----:B------:R-:W-:Y:S01]  /*4f50*/  STL [R1+0x9b0], R18 ;  /* 0x0009b01201007387 */ /* 0x000fe20000100800 */
[----:B------:R-:W-:-:S03]  /*4f60*/  IMAD.MOV.U32 R4, RZ, RZ, c[0x0][0x180] ;  /* 0x00006000ff047624 */ /* 0x000fc600078e00ff */
[----:B------:R-:W-:Y:S04]  /*4f70*/  STL [R1+0x9ac], R17 ;  /* 0x0009ac1101007387 */ /* 0x000fe80000100800 */
[----:B------:R-:W-:Y:S04]  /*4f80*/  STL [R1+0x9a8], R16 ;  /* 0x0009a81001007387 */ /* 0x000fe80000100800 */
[----:B------:R-:W-:Y:S04]  /*4f90*/  STL [R1+0x9a4], R15 ;  /* 0x0009a40f01007387 */ /* 0x000fe80000100800 */
[----:B------:R-:W-:Y:S01]  /*4fa0*/  STL [R1+0x9a0], R14 ;  /* 0x0009a00e01007387 */ /* 0x000fe20000100800 */
[----:B---3--:R-:W-:-:S03]  /*4fb0*/  IMAD R4, R8, -0x80, R4 ;  /* 0xffffff8008047824 */ /* 0x008fc600078e0204 */
[----:B------:R-:W-:Y:S04]  /*4fc0*/  STL [R1+0x99c], R13 ;  /* 0x00099c0d01007387 */ /* 0x000fe80000100800 */
[----:B------:R-:W-:Y:S04]  /*4fd0*/  STL [R1+0x998], R10 ;  /* 0x0009980a01007387 */ /* 0x000fe80000100800 */
[----:B-----5:R-:W-:Y:S04]  /*4fe0*/  STL [R1+0x930], R29 ;  /* 0x0009301d01007387 */ /* 0x020fe80000100800 */
[----:B------:R-:W-:Y:S04]  /*4ff0*/  STL [R1+0x7d0], R0 ;  /* 0x0007d00001007387 */ /* 0x000fe80000100800 */
[----:B------:R-:W3:Y:S01]  /*5000*/  LDL.LU R8, [R1+0xb4c] ;  /* 0x000b4c0001087983 */ /* 0x000ee20000300800 */
[----:B------:R-:W-:-:S02]  /*5010*/  ISETP.GT.AND P0, PT, R4, RZ, PT ;  /* 0x000000ff0400720c */ /* 0x000fc40003f04270 */
[----:B------:R-:W-:Y:S02]  /*5020*/  ISETP.GT.AND P1, PT, R4, 0x1, PT ;  /* 0x000000010400780c */ /* 0x000fe40003f24270 */
[----:B---3--:R-:W-:-:S09]  /*5030*/  PRMT R8, RZ, 0x7610, R8 ;  /* 0x00007610ff087816 */ /* 0x008fd20000000008 */
[----:B--2---:R1:W2:Y:S04]  /*5040*/  @P0 LDG.E.U16 R8, [R2.64] ;  /* 0x0000000802080981 */ /* 0x0042a8000c1e1500 */
[----:B-1----:R-:W3:Y:S04]  /*5050*/  LDL R2, [R1+0x658] ;  /* 0x0006580001027983 */ /* 0x002ee80000100800 */
[----:B------:R-:W3:Y:S01]  /*5060*/  LDL R3, [R1+0x65c] ;  /* 0x00065c0001037983 */ /* 0x000ee20000100800 */
[----:B0-----:R-:W-:Y:S02]  /*5070*/  PRMT R7, RZ, 0x7610, R7 ;  /* 0x00007610ff077816 */ /* 0x001fe40000000007 */
[----:B---3--:R-:W-:-:S04]  /*5080*/  @P1 LOP3.LUT R3, R3, R2, RZ, 0x3c, !PT ;  /* 0x0000000203031212 */ /* 0x008fc800078e3cff */
[----:B------:R-:W-:-:S04]  /*5090*/  @P1 LOP3.LUT R2, R3, R2, RZ, 0x3c, !PT ;  /* 0x0000000203021212 */ /* 0x000fc800078e3cff */
[----:B------:R-:W-:-:S05]  /*50a0*/  @P1 LOP3.LUT R3, R3, R2, RZ, 0x3c, !PT ;  /* 0x0000000203031212 */ /* 0x000fca00078e3cff */
[----:B------:R-:W3:Y:S01]  /*50b0*/  @P1 LDG.E.U16 R7, [R2.64] ;  /* 0x0000000802071981 */ /* 0x000ee2000c1e1500 */
[----:B------:R-:W-:-:S03]  /*50c0*/  ISETP.GT.AND P2, PT, R4, 0x2, PT ;  /* 0x000000020400780c */ /* 0x000fc60003f44270 */
[----:B---3--:R0:W-:Y:S04]  /*50d0*/  STL [R1+0x210], R7 ;  /* 0x0002100701007387 */ /* 0x0081e80000100800 */
[----:B0-----:R-:W3:Y:S04]  /*50e0*/  LDL.LU R7, [R1+0xb48] ;  /* 0x000b480001077983 */ /* 0x001ee80000300800 */
[----:B------:R-:W4:Y:S04]  /*50f0*/  LDL R2, [R1+0x650] ;  /* 0x0006500001027983 */ /* 0x000f280000100800 */
[----:B------:R-:W4:Y:S01]  /*5100*/  LDL R3, [R1+0x654] ;  /* 0x0006540001037983 */ /* 0x000f220000100800 */
[----:B------:R-:W-:-:S02]  /*5110*/  PRMT R5, RZ, 0x7610, R5 ;  /* 0x00007610ff057816 */ /* 0x000fc40000000005 */
[----:B----4-:R-:W-:-:S04]  /*5120*/  @P2 LOP3.LUT R3, R3, R2, RZ, 0x3c, !PT ;  /* 0x0000000203032212 */ /* 0x010fc800078e3cff */
[----:B------:R-:W-:-:S04]  /*5130*/  @P2 LOP3.LUT R2, R3, R2, RZ, 0x3c, !PT ;  /* 0x0000000203022212 */ /* 0x000fc800078e3cff */
[----:B------:R-:W-:-:S05]  /*5140*/  @P2 LOP3.LUT R3, R3, R2, RZ, 0x3c, !PT ;  /* 0x0000000203032212 */ /* 0x000fca00078e3cff */
[----:B------:R-:W4:Y:S01]  /*5150*/  @P2 LDG.E.U16 R5, [R2.64] ;  /* 0x0000000802052981 */ /* 0x000f22000c1e1500 */
[----:B------:R-:W-:-:S03]  /*5160*/  ISETP.GT.AND P3, PT, R4, 0x3, PT ;  /* 0x000000030400780c */ /* 0x000fc60003f64270 */
[----:B----4-:R0:W-:Y:S04]  /*5170*/  STL [R1+0x20c], R5 ;  /* 0x00020c0501007387 */ /* 0x0101e80000100800 */
[----:B0-----:R-:W4:Y:S04]  /*5180*/  LDL.LU R5, [R1+0xb44] ;  /* 0x000b440001057983 */ /* 0x001f280000300800 */
[----:B------:R-:W2:Y:S04]  /*5190*/  LDL R2, [R1+0x648] ;  /* 0x0006480001027983 */ /* 0x000ea80000100800 */
[----:B------:R-:W2:Y:S01]  /*51a0*/  LDL R3, [R1+0x64c] ;  /* 0x00064c0001037983 */ /* 0x000ea20000100800 */
[----:B------:R-:W-:-:S02]  /*51b0*/  PRMT R6, RZ, 0x7610, R6 ;  /* 0x00007610ff067816 */ /* 0x000fc40000000006 */
[----:B--2---:R-:W-:-:S04]  /*51c0*/  @P3 LOP3.LUT R3, R3, R2, RZ, 0x3c, !PT ;  /* 0x0000000203033212 */ /* 0x004fc800078e3cff */
[----:B------:R-:W-:-:S04]  /*51d0*/  @P3 LOP3.LUT R2, R3, R2, RZ, 0x3c, !PT ;  /* 0x0000000203023212 */ /* 0x000fc800078e3cff */
[----:B------:R-:W-:-:S05]  /*51e0*/  @P3 LOP3.LUT R3, R3, R2, RZ, 0x3c, !PT ;  /* 0x0000000203033212 */ /* 0x000fca00078e3cff */
[----:B------:R-:W2:Y:S01]  /*51f0*/  @P3 LDG.E.U16 R6, [R2.64] ;  /* 0x0000000802063981 */ /* 0x000ea2000c1e1500 */
[----:B------:R-:W-:-:S03]  /*5200*/  ISETP.GT.AND P4, PT, R4, 0x4, PT ;  /* 0x000000040400780c */ /* 0x000fc60003f84270 */
[----:B--2---:R0:W-:Y:S04]  /*5210*/  STL [R1+0x208], R6 ;  /* 0x0002080601007387 */ /* 0x0041e80000100800 */
[----:B0-----:R-:W2:Y:S04]  /*5220*/  LDL.LU R6, [R1+0xb40] ;  /* 0x000b400001067983 */ /* 0x001ea80000300800 */
[----:B------:R-:W2:Y:S04]  /*5230*/  LDL R2, [R1+0x640] ;  /* 0x0006400001027983 */ /* 0x000ea80000100800 */
[----:B------:R-:W2:Y:S01]  /*5240*/  LDL R3, [R1+0x644] ;  /* 0x0006440001037983 */ /* 0x000ea20000100800 */
[----:B---3--:R-:W-:-:S02]  /*5250*/  PRMT R7, RZ, 0x7610, R7 ;  /* 0x00007610ff077816 */ /* 0x008fc40000000007 */
[----:B--2---:R-:W-:-:S04]  /*5260*/  @P4 LOP3.LUT R3, R3, R2, RZ, 0x3c, !PT ;  /* 0x0000000203034212 */ /* 0x004fc800078e3cff */
[----:B------:R-:W-:-:S04]  /*5270*/  @P4 LOP3.LUT R2, R3, R2, RZ, 0x3c, !PT ;  /* 0x0000000203024212 */ /* 0x000fc800078e3cff */
[----:B------:R-:W-:-:S05]  /*5280*/  @P4 LOP3.LUT R3, R3, R2, RZ, 0x3c, !PT ;  /* 0x0000000203034212 */ /* 0x000fca00078e3cff */
[----:B------:R-:W2:Y:S01]  /*5290*/  @P4 LDG.E.U16 R7, [R2.64] ;  /* 0x0000000802074981 */ /* 0x000ea2000c1e1500 */
[----:B------:R-:W-:-:S03]  /*52a0*/  ISETP.GT.AND P5, PT, R4, 0x5, PT ;  /* 0x000000050400780c */ /* 0x000fc60003fa4270 */
[----:B--2---:R0:W-:Y:S04]  /*52b0*/  STL [R1+0x204], R7 ;  /* 0x0002040701007387 */ /* 0x0041e80000100800 */
[----:B0-----:R-:W2:Y:S04]  /*52c0*/  LDL.LU R7, [R1+0xb3c] ;  /* 0x000b3c0001077983 */ /* 0x001ea80000300800 */
[----:B------:R-:W3:Y:S04]  /*52d0*/  LDL R2, [R1+0x638] ;  /* 0x0006380001027983 */ /* 0x000ee80000100800 */
[----:B------:R-:W3:Y:S01]  /*52e0*/  LDL R3, [R1+0x63c] ;  /* 0x00063c0001037983 */ /* 0x000ee20000100800 */
[----:B----4-:R-:W-:-:S02]  /*52f0*/  PRMT R5, RZ, 0x7610, R5 ;  /* 0x00007610ff057816 */ /* 0x010fc40000000005 */
        /* <DEDUP_REMOVED lines=9> */
[----:B--2---:R-:W-:-:S02]  /*5390*/  PRMT R7, RZ, 0x7610, R7 ;  /* 0x00007610ff077816 */ /* 0x004fc40000000007 */
[----:B----4-:R-:W-:-:S04]  /*53a0*/  @P1 LOP3.LUT R3, R3, R2, RZ, 0x3c, !PT ;  /* 0x0000000203031212 */ /* 0x010fc800078e3cff */
[----:B------:R-:W-:-:S04]  /*53b0*/  @P1 LOP3.LUT R2, R3, R2, RZ, 0x3c, !PT ;  /* 0x0000000203021212 */ /* 0x000fc800078e3cff */
[----:B------:R-:W-:-:S05]  /*53c0*/  @P1 LOP3.LUT R3, R3, R2, RZ, 0x3c, !PT ;  /* 0x0000000203031212 */ /* 0x000fca00078e3cff */
[----:B------:R-:W2:Y:S01]  /*53d0*/  @P1 LDG.E.U16 R7, [R2.64] ;  /* 0x0000000802071981 */ /* 0x000ea2000c1e1500 */
[----:B------:R-:W-:-:S03]  /*53e0*/  ISETP.GT.AND P0, PT, R4, 0x7, PT ;  /* 0x000000070400780c */ /* 0x000fc60003f04270 */
[----:B--2---:R0:W-:Y:S04]  /*53f0*/  STL [R1+0x1fc], R7 ;  /* 0x0001fc0701007387 */ /* 0x0041e80000100800 */
[----:B0-----:R-:W2:Y:S04]  /*5400*/  LDL.LU R7, [R1+0xb34] ;  /* 0x000b340001077983 */ /* 0x001ea80000300800 */
[----:B------:R-:W4:Y:S04]  /*5410*/  LDL R2, [R1+0x628] ;  /* 0x0006280001027983 */ /* 0x000f280000100800 */
[----:B------:R-:W4:Y:S01]  /*5420*/  LDL R3, [R1+0x62c] ;  /* 0x00062c0001037983 */ /* 0x000f220000100800 */
[----:B---3--:R-:W-:-:S02]  /*5430*/  PRMT R5, RZ, 0x7610, R5 ;  /* 0x00007610ff057816 */ /* 0x008fc40000000005 */
[----:B----4-:R-:W-:-:S04]  /*5440*/  @P0 LOP3.LUT R3, R3, R2, RZ, 0x3c, !PT ;  /* 0x0000000203030212 */ /* 0x010fc800078e3cff */
        /* <DEDUP_REMOVED lines=8> */
[----:B---3--:R-:W-:-:S02]  /*54d0*/  PRMT R5, RZ, 0x7610, R5 ;  /* 0x00007610ff057816 */ /* 0x008fc40000000005 */
[----:B----4-:R-:W-:-:S04]  /*54e0*/  @P2 LOP3.LUT R3, R3, R2, RZ, 0x3c, !PT ;  /* 0x0000000203032212 */ /* 0x010fc800078e3cff */
[----:B------:R-:W-:-:S04]  /*54f0*/  @P2 LOP3.LUT R2, R3, R2, RZ, 0x3c, !PT ;  /* 0x0000000203022212 */ /* 0x000fc800078e3cff */
[----:B------:R-:W-:-:S05]  /*5500*/  @P2 LOP3.LUT R3, R3, R2, RZ, 0x3c, !PT ;  /* 0x0000000203032212 */ /* 0x000fca00078e3cff */
[----:B------:R0:W3:Y:S04]  /*5510*/  @P2 LDG.E.U16 R5, [R2.64] ;  /* 0x0000000802052981 */ /* 0x0000e8000c1e1500 */
[----:B0-----:R-:W4:Y:S04]  /*5520*/  LDL R2, [R1+0x618] ;  /* 0x0006180001027983 */ /* 0x001f280000100800 */
[----:B------:R-:W4:Y:S01]  /*5530*/  LDL R3, [R1+0x61c] ;  /* 0x00061c0001037983 */ /* 0x000f220000100800 */
[----:B------:R-:W-:Y:S02]  /*5540*/  ISETP.GT.AND P3, PT, R4, 0x9, PT ;  /* 0x000000090400780c */ /* 0x000fe40003f64270 */
[----:B------:R-:W-:-:S11]  /*5550*/  PRMT R6, RZ, 0x7610, R6 ;  /* 0x00007610ff067816 */ /* 0x000fd60000000006 */
[----:B----4-:R-:W-:-:S04]  /*5560*/  @P3 LOP3.LUT R3, R3, R2, RZ, 0x3c, !PT ;  /* 0x0000000203033212 */ /* 0x010fc800078e3cff */
[----:B------:R-:W-:-:S04]  /*5570*/  @P3 LOP3.LUT R2, R3, R2, RZ, 0x3c, !PT ;  /* 0x0000000203023212 */ /* 0x000fc800078e3cff */
[----:B------:R-:W-:-:S05]  /*5580*/  @P3 LOP3.LUT R3, R3, R2, RZ, 0x3c, !PT ;  /* 0x0000000203033212 */ /* 0x000fca00078e3cff */
[----:B------:R-:W4:Y:S01]  /*5590*/  @P3 LDG.E.U16 R6, [R2.64] ;  /* 0x0000000802063981 */ /* 0x000f22000c1e1500 */
[----:B------:R-:W-:-:S03]  /*55a0*/  ISETP.GT.AND P4, PT, R4, 0xa, PT ;  /* 0x0000000a0400780c */ /* 0x000fc60003f84270 */
[----:B----4-:R0:W-:Y:S04]  /*55b0*/  STL [R1+0x1f4], R6 ;  /* 0x0001f40601007387 */ /* 0x0101e80000100800 */
[----:B0-----:R-:W4:Y:S04]  /*55c0*/  LDL.LU R6, [R1+0xb2c] ;  /* 0x000b2c0001067983 */ /* 0x001f280000300800 */
[----:B------:R-:W3:Y:S04]  /*55d0*/  LDL R2, [R1+0x610] ;  /* 0x0006100001027983 */ /* 0x000ee80000100800 */
[----:B------:R-:W3:Y:S01]  /*55e0*/  LDL R3, [R1+0x614] ;  /* 0x0006140001037983 */ /* 0x000ee20000100800 */
[----:B--2---:R-:W-:-:S02]  /*55f0*/  PRMT R7, RZ, 0x7610, R7 ;  /* 0x00007610ff077816 */ /* 0x004fc40000000007 */
[----:B---3--:R-:W-:-:S04]  /*5600*/  @P4 LOP3.LUT R3, R3, R2, RZ, 0x3c, !PT ;  /* 0x0000000203034212 */ /* 0x008fc800078e3cff */
        /* <DEDUP_REMOVED lines=48> */
[----:B------:R-:W-:-:S02]  /*5910*/  PRMT R7, RZ, 0x7610, R7 ;  /* 0x00007610ff077816 */ /* 0x000fc40000000007 */
[----:B---3--:R-:W-:-:S04]  /*5920*/  @P4 LOP3.LUT R3, R3, R2, RZ, 0x3c, !PT ;  /* 0x0000000203034212 */ /* 0x008fc800078e3cff */
[----:B------:R-:W-:-:S04]  /*5930*/  @P4 LOP3.LUT R2, R3, R2, RZ, 0x3c, !PT ;  /* 0x0000000203024212 */ /* 0x000fc800078e3cff */
[----:B------:R-:W-:-:S05]  /*5940*/  @P4 LOP3.LUT R3, R3, R2, RZ, 0x3c, !PT ;  /* 0x0000000203034212 */ /* 0x000fca00078e3cff */
[----:B------:R-:W3:Y:S01]  /*5950*/  @P4 LDG.E.U16 R7, [R2.64] ;  /* 0x0000000802074981 */ /* 0x000ee2000c1e1500 */
[----:B------:R-:W-:-:S03]  /*5960*/  ISETP.GT.AND P1, PT, R4, 0x10, PT ;  /* 0x000000100400780c */ /* 0x000fc60003f24270 */
[----:B---3--:R0:W-:Y:S04]  /*5970*/  STL [R1+0x1dc], R7 ;  /* 0x0001dc0701007387 */ /* 0x0081e80000100800 */
[----:B0-----:R-:W3:Y:S04]  /*5980*/  LDL.LU R7, [R1+0xb14] ;  /* 0x000b140001077983 */ /* 0x001ee80000300800 */
[----:B------:R-:W2:Y:S04]  /*5990*/  LDL R2, [R1+0x5e0] ;  /* 0x0005e00001027983 */ /* 0x000ea80000100800 */
[----:B------:R-:W2:Y:S01]  /*59a0*/  LDL R3, [R1+0x5e4] ;  /* 0x0005e40001037983 */ /* 0x000ea20000100800 */
[----:B---3--:R-:W-:-:S02]  /*59b0*/  PRMT R7, RZ, 0x7610, R7 ;  /* 0x00007610ff077816 */ /* 0x008fc40000000007 */
[----:B--2---:R-:W-:-:S04]  /*59c0*/  @P1 LOP3.LUT R3, R3, R2, RZ, 0x3c, !PT ;  /* 0x0000000203031212 */ /* 0x004fc800078e3cff */
[----:B------:R-:W-:-:S04]  /*59d0*/  @P1 LOP3.LUT R2, R3, R2, RZ, 0x3c, !PT ;  /* 0x0000000203021212 */ /* 0x000fc800078e3cff */
[----:B------:R-:W-:-:S05]  /*59e0*/  @P1 LOP3.LUT R3, R3, R2, RZ, 0x3c, !PT ;  /* 0x0000000203031212 */ /* 0x000fca00078e3cff */
[----:B------:R0:W2:Y:S04]  /*59f0*/  @P1 LDG.E.U16 R7, [R2.64] ;  /* 0x0000000802071981 */ /* 0x0000a8000c1e1500 */
[----:B0-----:R-:W3:Y:S04]  /*5a00*/  LDL R2, [R1+0x5d8] ;  /* 0x0005d80001027983 */ /* 0x001ee80000100800 */
[----:B------:R-:W3:Y:S01]  /*5a10*/  LDL R3, [R1+0x5dc] ;  /* 0x0005dc0001037983 */ /* 0x000ee20000100800 */
[----:B------:R-:W-:Y:S02]  /*5a20*/  ISETP.GT.AND P0, PT, R4, 0x11, PT ;  /* 0x000000110400780c */ /* 0x000fe40003f04270 */
[----:B------:R-:W-:-:S11]  /*5a30*/  PRMT R6, RZ, 0x7610, R6 ;  /* 0x00007610ff067816 */ /* 0x000fd60000000006 */
        /* <DEDUP_REMOVED lines=19> */
[----:B----4-:R-:W-:-:S02]  /*5b70*/  PRMT R9, RZ, 0x7610, R9 ;  /* 0x00007610ff097816 */ /* 0x010fc40000000009 */
[----:B--2---:R-:W-:-:S04]  /*5b80*/  @P3 LOP3.LUT R3, R3, R2, RZ, 0x3c, !PT ;  /* 0x0000000203033212 */ /* 0x004fc800078e3cff */
        /* <DEDUP_REMOVED lines=210> */
[----:B------:R0:W3:Y:S04]  /*68b0*/  @P4 LDG.E.U16 R9, [R2.64] ;  /* 0x0000000802094981 */ /* 0x0000e8000c1e1500 */
[----:B0-----:R-:W2:Y:S04]  /*68c0*/  LDL R2, [R1+0x518] ;  /* 0x0005180001027983 */ /* 0x001ea80000100800 */
[----:B------:R-:W2:Y:S01]  /*68d0*/  LDL R3, [R1+0x51c] ;  /* 0x00051c0001037983 */ /* 0x000ea20000100800 */
[----:B------:R-:W-:Y:S02]  /*68e0*/  ISETP.GT.AND P1, PT, R4, 0x29, PT ;  /* 0x000000290400780c */ /* 0x000fe40003f24270 */
[----:B----4-:R-:W-:-:S11]  /*68f0*/  PRMT R12, RZ, 0x7610, R12 ;  /* 0x00007610ff0c7816 */ /* 0x010fd6000000000c */
        /* <DEDUP_REMOVED lines=69> */
[----:B--2---:R-:W-:-:S02]  /*6d50*/  PRMT R11, RZ, 0x7610, R11 ;  /* 0x00007610ff0b7816 */ /* 0x004fc4000000000b */
[----:B---3--:R-:W-:-:S04]  /*6d60*/  @P2 LOP3.LUT R3, R3, R2, RZ, 0x3c, !PT ;  /* 0x0000000203032212 */ /* 0x008fc800078e3cff */
        /* <DEDUP_REMOVED lines=628> */
[----:B------:R0:W2:Y:S04]  /*94b0*/  @P0 LDG.E.U16 R29, [R2.64] ;  /* 0x00000008021d0981 */ /* 0x0000a8000c1e1500 */
[----:B0-----:R-:W2:Y:S04]  /*94c0*/  LDL R2, [R1+0x2e0] ;  /* 0x0002e00001027983 */ /* 0x001ea80000100800 */
[----:B------:R-:W2:Y:S01]  /*94d0*/  LDL R3, [R1+0x2e4] ;  /* 0x0002e40001037983 */ /* 0x000ea20000100800 */
[----:B------:R-:W-:Y:S02]  /*94e0*/  ISETP.GT.AND P1, PT, R4, 0x70, PT ;  /* 0x000000700400780c */ /* 0x000fe40003f24270 */
[----:B------:R-:W-:-:S11]  /*94f0*/  PRMT R16, RZ, 0x7610, R16 ;  /* 0x00007610ff107816 */ /* 0x000fd60000000010 */
[----:B--2---:R-:W-:-:S04]  /*9500*/  @P1 LOP3.LUT R3, R3, R2, RZ, 0x3c, !PT ;  /* 0x0000000203031212 */ /* 0x004fc800078e3cff */
[----:B------:R-:W-:-:S04]  /*9510*/  @P1 LOP3.LUT R2, R3, R2, RZ, 0x3c, !PT ;  /* 0x0000000203021212 */ /* 0x000fc800078e3cff */
[----:B------:R-:W-:-:S05]  /*9520*/  @P1 LOP3.LUT R3, R3, R2, RZ, 0x3c, !PT ;  /* 0x0000000203031212 */ /* 0x000fca00078e3cff */
[----:B------:R-:W2:Y:S04]  /*9530*/  @P1 LDG.E.U16 R16, [R2.64] ;  /* 0x0000000802101981 */ /* 0x000ea8000c1e1500 */
[----:B------:R-:W-:Y:S01]  /*9540*/  STL [R1+0x934], R29 ;  /* 0x0009341d01007387 */ /* 0x000fe20000100800 */
        /* <DEDUP_REMOVED lines=58> */
[----:B------:R0:W-:Y:S04]  /*98f0*/  STL [R1+0x98c], R29 ;  /* 0x00098c1d01007387 */ /* 0x0001e80000100800 */
[----:B0-----:R-:W3:Y:S04]  /*9900*/  LDL R29, [R1+0x2a4] ;  /* 0x0002a400011d7983 */ /* 0x001ee80000100800 */
[----:B--2---:R-:W-:Y:S04]  /*9910*/  STL [R1+0x44], R28 ;  /* 0x0000441c01007387 */ /* 0x004fe80000100800 */
[----:B------:R-:W2:Y:S04]  /*9920*/  LDL R2, [R1+0x2a8] ;  /* 0x0002a80001027983 */ /* 0x000ea80000100800 */
[----:B------:R-:W2:Y:S01]  /*9930*/  LDL R3, [R1+0x2ac] ;  /* 0x0002ac0001037983 */ /* 0x000ea20000100800 */
[----:B------:R-:W-:-:S02]  /*9940*/  ISETP.GT.AND P0, PT, R4, 0x77, PT ;  /* 0x000000770400780c */ /* 0x000fc40003f04270 */
[----:B------:R-:W-:-:S11]  /*9950*/  PRMT R0, RZ, 0x7610, R0 ;  /* 0x00007610ff007816 */ /* 0x000fd60000000000 */
[----:B--2---:R-:W-:-:S04]  /*9960*/  @P0 LOP3.LUT R3, R3, R2, RZ, 0x3c, !PT ;  /* 0x0000000203030212 */ /* 0x004fc800078e3cff */
[----:B------:R-:W-:-:S04]  /*9970*/  @P0 LOP3.LUT R2, R3, R2, RZ, 0x3c, !PT ;  /* 0x0000000203020212 */ /* 0x000fc800078e3cff */
[----:B------:R-:W-:-:S05]  /*9980*/  @P0 LOP3.LUT R3, R3, R2, RZ, 0x3c, !PT ;  /* 0x0000000203030212 */ /* 0x000fca00078e3cff */
[----:B------:R0:W2:Y:S04]  /*9990*/  @P0 LDG.E.U16 R0, [R2.64] ;  /* 0x0000000802000981 */ /* 0x0000a8000c1e1500 */
[----:B0-----:R-:W2:Y:S01]  /*99a0*/  LDL R3, [R1+0x2a0] ;  /* 0x0002a00001037983 */ /* 0x001ea20000100800 */
[----:B------:R-:W-:Y:S02]  /*99b0*/  ISETP.GT.AND P1, PT, R4, 0x78, PT ;  /* 0x000000780400780c */ /* 0x000fe40003f24270 */
[----:B----4-:R-:W-:-:S11]  /*99c0*/  PRMT R27, RZ, 0x7610, R27 ;  /* 0x00007610ff1b7816 */ /* 0x010fd6000000001b */
[----:B---3--:R-:W-:Y:S01]  /*99d0*/  @P1 IMAD.MOV.U32 R2, RZ, RZ, R29 ;  /* 0x000000ffff021224 */ /* 0x008fe200078e001d */
[----:B--2---:R0:W-:Y:S01]  /*99e0*/  STL [R1+0x938], R0 ;  /* 0x0009380001007387 */ /* 0x0041e20000100800 */
[----:B------:R-:W-:Y:S02]  /*99f0*/  ISETP.GT.AND P0, PT, R4, 0x79, PT ;  /* 0x000000790400780c */ /* 0x000fe40003f04270 */
[----:B------:R-:W-:Y:S01]  /*9a00*/  PRMT R26, RZ, 0x7610, R26 ;  /* 0x00007610ff1a7816 */ /* 0x000fe2000000001a */
[----:B------:R-:W2:Y:S04]  /*9a10*/  LDL R29, [R1+0x284] ;  /* 0x00028400011d7983 */ /* 0x000ea80000100800 */
[----:B------:R1:W3:Y:S01]  /*9a20*/  @P1 LDG.E.U16 R27, [R2.64] ;  /* 0x00000008021b1981 */ /* 0x0002e2000c1e1500 */
[----:B------:R-:W-:-:S03]  /*9a30*/  PRMT R25, RZ, 0x7610, R25 ;  /* 0x00007610ff197816 */ /* 0x000fc60000000019 */
[----:B0-----:R-:W4:Y:S04]  /*9a40*/  LDL R0, [R1+0x28c] ;  /* 0x00028c0001007983 */ /* 0x001f280000100800 */
[----:B-1----:R-:W2:Y:S04]  /*9a50*/  LDL R2, [R1+0x298] ;  /* 0x0002980001027983 */ /* 0x002ea80000100800 */
[----:B------:R-:W2:Y:S02]  /*9a60*/  LDL R3, [R1+0x29c] ;  /* 0x00029c0001037983 */ /* 0x000ea40000100800 */
[----:B--2---:R-:W-:-:S04]  /*9a70*/  @P0 LOP3.LUT R3, R3, R2, RZ, 0x3c, !PT ;  /* 0x0000000203030212 */ /* 0x004fc800078e3cff */
[----:B------:R-:W-:-:S04]  /*9a80*/  @P0 LOP3.LUT R2, R3, R2, RZ, 0x3c, !PT ;  /* 0x0000000203020212 */ /* 0x000fc800078e3cff */
[----:B------:R-:W-:-:S05]  /*9a90*/  @P0 LOP3.LUT R3, R3, R2, RZ, 0x3c, !PT ;  /* 0x0000000203030212 */ /* 0x000fca00078e3cff */
[----:B------:R0:W2:Y:S04]  /*9aa0*/  @P0 LDG.E.U16 R26, [R2.64] ;  /* 0x00000008021a0981 */ /* 0x0000a8000c1e1500 */
[----:B0-----:R-:W2:Y:S04]  /*9ab0*/  LDL R2, [R1+0x290] ;  /* 0x0002900001027983 */ /* 0x001ea80000100800 */
[----:B------:R-:W2:Y:S01]  /*9ac0*/  LDL R3, [R1+0x294] ;  /* 0x0002940001037983 */ /* 0x000ea20000100800 */
[C---:B------:R-:W-:Y:S02]  /*9ad0*/  ISETP.GT.AND P1, PT, R4.reuse, 0x7a, PT ;  /* 0x0000007a0400780c */ /* 0x040fe40003f24270 */
[----:B------:R-:W-:-:S11]  /*9ae0*/  ISETP.GT.AND P0, PT, R4, 0x7b, PT ;  /* 0x0000007b0400780c */ /* 0x000fd60003f04270 */
[----:B--2---:R-:W-:-:S04]  /*9af0*/  @P1 LOP3.LUT R3, R3, R2, RZ, 0x3c, !PT ;  /* 0x0000000203031212 */ /* 0x004fc800078e3cff */
[----:B------:R-:W-:-:S04]  /*9b00*/  @P1 LOP3.LUT R2, R3, R2, RZ, 0x3c, !PT ;  /* 0x0000000203021212 */ /* 0x000fc800078e3cff */
[----:B------:R-:W-:-:S05]  /*9b10*/  @P1 LOP3.LUT R3, R3, R2, RZ, 0x3c, !PT ;  /* 0x0000000203031212 */ /* 0x000fca00078e3cff */
[----:B------:R0:W2:Y:S04]  /*9b20*/  @P1 LDG.E.U16 R25, [R2.64] ;  /* 0x0000000802191981 */ /* 0x0000a8000c1e1500 */
[----:B0-----:R-:W3:Y:S01]  /*9b30*/  LDL R3, [R1+0x288] ;  /* 0x0002880001037983 */ /* 0x001ee20000100800 */
[----:B------:R-:W-:Y:S01]  /*9b40*/  PRMT R24, RZ, 0x7610, R24 ;  /* 0x00007610ff187816 */ /* 0x000fe20000000018 */
[----:B----4-:R-:W-:Y:S01]  /*9b50*/  @P0 IMAD.MOV.U32 R2, RZ, RZ, R0 ;  /* 0x000000ffff020224 */ /* 0x010fe200078e0000 */
[C---:B------:R-:W-:Y:S01]  /*9b60*/  ISETP.GT.AND P1, PT, R4.reuse, 0x7c, PT ;  /* 0x0000007c0400780c */ /* 0x040fe20003f24270 */
[----:B--2---:R0:W-:Y:S01]  /*9b70*/  STL [R1+0x994], R25 ;  /* 0x0009941901007387 */ /* 0x0041e20000100800 */
[----:B------:R-:W-:Y:S02]  /*9b80*/  PRMT R23, RZ, 0x7610, R23 ;  /* 0x00007610ff177816 */ /* 0x000fe40000000017 */
[----:B------:R-:W-:Y:S01]  /*9b90*/  PRMT R22, RZ, 0x7610, R22 ;  /* 0x00007610ff167816 */ /* 0x000fe20000000016 */
[----:B------:R-:W2:Y:S04]  /*9ba0*/  LDL R0, [R1+0x274] ;  /* 0x0002740001007983 */ /* 0x000ea80000100800 */
[----:B---3--:R1:W3:Y:S04]  /*9bb0*/  @P0 LDG.E.U16 R24, [R2.64] ;  /* 0x0000000802180981 */ /* 0x0082e8000c1e1500 */
[----:B0-----:R-:W4:Y:S04]  /*9bc0*/  LDL R25, [R1+0x27c] ;  /* 0x00027c0001197983 */ /* 0x001f280000100800 */
[----:B-1----:R-:W2:Y:S01]  /*9bd0*/  LDL R3, [R1+0x280] ;  /* 0x0002800001037983 */ /* 0x002ea20000100800 */
[----:B------:R-:W-:Y:S01]  /*9be0*/  @P1 IMAD.MOV.U32 R2, RZ, RZ, R29 ;  /* 0x000000ffff021224 */ /* 0x000fe200078e001d */
[----:B------:R-:W-:-:S02]  /*9bf0*/  ISETP.GT.AND P0, PT, R4, 0x7d, PT ;  /* 0x0000007d0400780c */ /* 0x000fc40003f04270 */
[----:B------:R-:W3:Y:S04]  /*9c00*/  LDL R29, [R1+0x26c] ;  /* 0x00026c00011d7983 */ /* 0x000ee80000100800 */
[----:B--2---:R0:W2:Y:S04]  /*9c10*/  @P1 LDG.E.U16 R23, [R2.64] ;  /* 0x0000000802171981 */ /* 0x0040a8000c1e1500 */
[----:B0-----:R-:W2:Y:S03]  /*9c20*/  LDL R3, [R1+0x278] ;  /* 0x0002780001037983 */ /* 0x001ea60000100800 */
[----:B----4-:R-:W-:Y:S01]  /*9c30*/  @P0 IMAD.MOV.U32 R2, RZ, RZ, R25 ;  /* 0x000000ffff020224 */ /* 0x010fe200078e0019 */
[----:B------:R-:W-:-:S02]  /*9c40*/  ISETP.GT.AND P1, PT, R4, 0x7e, PT ;  /* 0x0000007e0400780c */ /* 0x000fc40003f24270 */
[----:B------:R-:W-:Y:S02]  /*9c50*/  ISETP.GT.AND P2, PT, R4, 0x7f, PT ;  /* 0x0000007f0400780c */ /* 0x000fe40003f44270 */
[----:B--2---:R0:W2:Y:S04]  /*9c60*/  @P0 LDG.E.U16 R22, [R2.64] ;  /* 0x0000000802160981 */ /* 0x0040a8000c1e1500 */
[----:B0-----:R-:W0:Y:S04]  /*9c70*/  S2R R3, SR_TID.X ;  /* 0x0000000000037919 */ /* 0x001e280000002100 */
[----:B------:R1:W-:Y:S04]  /*9c80*/  STL [R1+0x990], R23 ;  /* 0x0009901701007387 */ /* 0x0003e80000100800 */
[----:B------:R-:W4:Y:S04]  /*9c90*/  LDL R25, [R1+0x674] ;  /* 0x0006740001197983 */ /* 0x000f280000100800 */
[----:B-1----:R-:W2:Y:S01]  /*9ca0*/  LDL R23, [R1+0x68c] ;  /* 0x00068c0001177983 */ /* 0x002ea20000100800 */
[----:B0-----:R-:W-:-:S03]  /*9cb0*/  LOP3.LUT R2, R3, 0x7f, RZ, 0xc0, !PT ;  /* 0x0000007f03027812 */ /* 0x001fc600078ec0ff */
[----:B------:R-:W2:Y:S01]  /*9cc0*/  LDL R3, [R1+0x270] ;  /* 0x0002700001037983 */ /* 0x000ea20000100800 */
[----:B------:R-:W-:-:S03]  /*9cd0*/  ISETP.GE.AND P0, PT, R2, R4, PT ;  /* 0x000000040200720c */ /* 0x000fc60003f06270 */
[----:B------:R-:W3:Y:S01]  /*9ce0*/  LDL R4, [R1+0x268] ;  /* 0x0002680001047983 */ /* 0x000ee20000100800 */
[----:B------:R-:W-:Y:S01]  /*9cf0*/  PRMT R21, RZ, 0x7610, R21 ;  /* 0x00007610ff157816 */ /* 0x000fe20000000015 */
[----:B------:R-:W-:Y:S01]  /*9d00*/  @P1 IMAD.MOV.U32 R2, RZ, RZ, R0 ;  /* 0x000000ffff021224 */ /* 0x000fe200078e0000 */
[----:B------:R-:W-:Y:S01]  /*9d10*/  PRMT R20, RZ, 0x7610, R20 ;  /* 0x00007610ff147816 */ /* 0x000fe20000000014 */
[----:B------:R-:W3:Y:S01]  /*9d20*/  LDL R0, [R1+0x688] ;  /* 0x0006880001007983 */ /* 0x000ee20000100800 */
[----:B------:R-:W-:-:S03]  /*9d30*/  PRMT R19, RZ, 0x7610, R19 ;  /* 0x00007610ff137816 */ /* 0x000fc60000000013 */
[----:B--2---:R3:W2:Y:S02]  /*9d40*/  @P1 LDG.E.U16 R21, [R2.64] ;  /* 0x0000000802151981 */ /* 0x0046a4000c1e1500 */
[----:B---3--:R-:W-:Y:S02]  /*9d50*/  @P2 IMAD.MOV.U32 R2, RZ, RZ, R29 ;  /* 0x000000ffff022224 */ /* 0x008fe400078e001d */
[----:B------:R-:W-:-:S05]  /*9d60*/  @P2 IMAD.MOV.U32 R3, RZ, RZ, R4 ;  /* 0x000000ffff032224 */ /* 0x000fca00078e0004 */
[----:B------:R0:W3:Y:S02]  /*9d70*/  @P2 LDG.E.U16 R20, [R2.64] ;  /* 0x0000000802142981 */ /* 0x0000e4000c1e1500 */
[----:B0-----:R-:W-:Y:S02]  /*9d80*/  @!P0 IMAD.MOV.U32 R2, RZ, RZ, R23 ;  /* 0x000000ffff028224 */ /* 0x001fe400078e0017 */
[----:B----4-:R-:W-:Y:S01]  /*9d90*/  @!P0 IMAD.MOV.U32 R3, RZ, RZ, R25 ;  /* 0x000000ffff038224 */ /* 0x010fe200078e0019 */
[----:B------:R-:W-:Y:S06]  /*9da0*/  BAR.SYNC.DEFER_BLOCKING 0x0 ;  /* 0x0000000000007b1d */ /* 0x000fec0000010000 */
[----:B------:R0:W4:Y:S04]  /*9db0*/  @!P0 LDG.E.U16 R19, [R2.64] ;  /* 0x0000000802138981 */ /* 0x000128000c1e1500 */
[----:B--2---:R1:W-:Y:S04]  /*9dc0*/  STL [R1+0x958], R21 ;  /* 0x0009581501007387 */ /* 0x0043e80000100800 */
[----:B------:R-:W2:Y:S04]  /*9dd0*/  LDL R4, [R1+0x680] ;  /* 0x0006800001047983 */ /* 0x000ea80000100800 */
[----:B-1----:R-:W2:Y:S04]  /*9de0*/  LDL R21, [R1+0x684] ;  /* 0x0006840001157983 */ /* 0x002ea80000100800 */
[----:B---3--:R1:W-:Y:S04]  /*9df0*/  STL [R1+0x93c], R20 ;  /* 0x00093c1401007387 */ /* 0x0083e80000100800 */
[----:B------:R-:W3:Y:S04]  /*9e00*/  LDL R29, [R1+0x678] ;  /* 0x00067800011d7983 */ /* 0x000ee80000100800 */
[----:B------:R-:W3:Y:S04]  /*9e10*/  LDL R25, [R1+0x668] ;  /* 0x0006680001197983 */ /* 0x000ee80000100800 */
[----:B-1----:R-:W3:Y:S04]  /*9e20*/  LDL R20, [R1+0x67c] ;  /* 0x00067c0001147983 */ /* 0x002ee80000100800 */
[----:B------:R-:W3:Y:S01]  /*9e30*/  LDL R23, [R1+0x66c] ;  /* 0x00066c0001177983 */ /* 0x000ee20000100800 */
[----:B0-----:R-:W-:Y:S01]  /*9e40*/  @!P0 IMAD.MOV.U32 R2, RZ, RZ, R0 ;  /* 0x000000ffff028224 */ /* 0x001fe200078e0000 */
[----:B------:R-:W-:-:S02]  /*9e50*/  PRMT R18, RZ, 0x7610, R18 ;  /* 0x00007610ff127816 */ /* 0x000fc40000000012 */
[----:B----4-:R0:W-:Y:S04]  /*9e60*/  STL [R1+0x940], R19 ;  /* 0x0009401301007387 */ /* 0x0101e80000100800 */
[----:B------:R-:W4:Y:S04]  /*9e70*/  LDL R0, [R1+0x664] ;  /* 0x0006640001007983 */ /* 0x000f280000100800 */
[----:B0-----:R-:W4:Y:S01]  /*9e80*/  LDL R19, [R1+0x670] ;  /* 0x0006700001137983 */ /* 0x001f220000100800 */
[----:B--2---:R-:W-:-:S03]  /*9e90*/  @!P0 IMAD.MOV.U32 R3, RZ, RZ, R21 ;  /* 0x000000ffff038224 */ /* 0x004fc600078e0015 */
[----:B------:R-:W2:Y:S04]  /*9ea0*/  LDL R21, [R1+0x660] ;  /* 0x0006600001157983 */ /* 0x000ea80000100800 */
[----:B------:R0:W2:Y:S01]  /*9eb0*/  @!P0 LDG.E.U16 R18, [R2.64] ;  /* 0x0000000802128981 */ /* 0x0000a2000c1e1500 */
[----:B------:R-:W-:Y:S02]  /*9ec0*/  PRMT R17, RZ, 0x7610, R17 ;  /* 0x00007610ff117816 */ /* 0x000fe40000000011 */
[----:B------:R-:W-:Y:S01]  /*9ed0*/  PRMT R16, RZ, 0x7610, R16 ;  /* 0x00007610ff107816 */ /* 0x000fe20000000010 */
[----:B0-----:R-:W-:Y:S02]  /*9ee0*/  @!P0 IMAD.MOV.U32 R2, RZ, RZ, R4 ;  /* 0x000000ffff028224 */ /* 0x001fe400078e0004 */
[----:B---3--:R-:W-:-:S05]  /*9ef0*/  @!P0 IMAD.MOV.U32 R3, RZ, RZ, R20 ;  /* 0x000000ffff038224 */ /* 0x008fca00078e0014 */
[----:B------:R0:W3:Y:S01]  /*9f00*/  @!P0 LDG.E.U16 R17, [R2.64] ;  /* 0x0000000802118981 */ /* 0x0000e2000c1e1500 */
[----:B------:R-:W-:Y:S01]  /*9f10*/  PRMT R15, RZ, 0x7610, R15 ;  /* 0x00007610ff0f7816 */ /* 0x000fe2000000000f */
[----:B0-----:R-:W-:Y:S01]  /*9f20*/  @!P0 IMAD.MOV.U32 R2, RZ, RZ, R29 ;  /* 0x000000ffff028224 */ /* 0x001fe200078e001d */
[----:B------:R-:W-:Y:S01]  /*9f30*/  PRMT R14, RZ, 0x7610, R14 ;  /* 0x00007610ff0e7816 */ /* 0x000fe2000000000e */
[----:B----4-:R-:W-:-:S05]  /*9f40*/  @!P0 IMAD.MOV.U32 R3, RZ, RZ, R19 ;  /* 0x000000ffff038224 */ /* 0x010fca00078e0013 */
[----:B------:R0:W4:Y:S02]  /*9f50*/  @!P0 LDG.E.U16 R16, [R2.64] ;  /* 0x0000000802108981 */ /* 0x000124000c1e1500 */
[----:B0-----:R-:W-:Y:S02]  /*9f60*/  @!P0 IMAD.MOV.U32 R2, RZ, RZ, R23 ;  /* 0x000000ffff028224 */ /* 0x001fe400078e0017 */
[----:B------:R-:W-:-:S05]  /*9f70*/  @!P0 IMAD.MOV.U32 R3, RZ, RZ, R25 ;  /* 0x000000ffff038224 */ /* 0x000fca00078e0019 */
[----:B------:R0:W4:Y:S02]  /*9f80*/  @!P0 LDG.E.U16 R15, [R2.64] ;  /* 0x00000008020f8981 */ /* 0x000124000c1e1500 */
[----:B0-----:R-:W-:Y:S02]  /*9f90*/  @!P0 IMAD.MOV.U32 R2, RZ, RZ, R0 ;  /* 0x000000ffff028224 */ /* 0x001fe400078e0000 */
[----:B--2---:R-:W-:Y:S01]  /*9fa0*/  @!P0 IMAD.MOV.U32 R3, RZ, RZ, R21 ;  /* 0x000000ffff038224 */ /* 0x004fe200078e0015 */
[----:B------:R-:W-:Y:S04]  /*9fb0*/  STL [R1+0x944], R18 ;  /* 0x0009441201007387 */ /* 0x000fe80000100800 */
[----:B------:R-:W2:Y:S04]  /*9fc0*/  @!P0 LDG.E.U16 R14, [R2.64] ;  /* 0x00000008020e8981 */ /* 0x000ea8000c1e1500 */
[----:B------:R-:W2:Y:S04]  /*9fd0*/  LDL R20, [R1+0x260] ;  /* 0x0002600001147983 */ /* 0x000ea80000100800 */
[----:B------:R-:W2:Y:S04]  /*9fe0*/  LDL R4, [R1+0x264] ;  /* 0x0002640001047983 */ /* 0x000ea80000100800 */
[----:B---3--:R-:W-:Y:S01]  /*9ff0*/  STL [R1+0x948], R17 ;  /* 0x0009481101007387 */ /* 0x008fe20000100800 */
[----:B------:R-:W-:-:S03]  /*a000*/  PRMT R13, RZ, 0x7610, R13 ;  /* 0x00007610ff0d7816 */ /* 0x000fc6000000000d */
[----:B----4-:R0:W-:Y:S04]  /*a010*/  STL [R1+0x94c], R16 ;  /* 0x00094c1001007387 */ /* 0x0101e80000100800 */
[----:B------:R-:W3:Y:S04]  /*a020*/  LDL R19, [R1+0x258] ;  /* 0x0002580001137983 */ /* 0x000ee80000100800 */
[----:B0-----:R-:W4:Y:S04]  /*a030*/  LDL R16, [R1+0x25c] ;  /* 0x00025c0001107983 */ /* 0x001f280000100800 */
[----:B------:R-:W-:Y:S04]  /*a040*/  STL [R1+0x950], R15 ;  /* 0x0009500f01007387 */ /* 0x000fe80000100800 */
[----:B------:R-:W4:Y:S04]  /*a050*/  LDL R18, [R1+0x250] ;  /* 0x0002500001127983 */ /* 0x000f280000100800 */
[----:B------:R-:W4:Y:S04]  /*a060*/  LDL R0, [R1+0x254] ;  /* 0x0002540001007983 */ /* 0x000f280000100800 */
[----:B--2---:R-:W-:Y:S04]  /*a070*/  STL [R1+0x954], R14 ;  /* 0x0009540e01007387 */ /* 0x004fe80000100800 */
[----:B------:R-:W2:Y:S01]  /*a080*/  LDL R17, [R1+0x248] ;  /* 0x0002480001117983 */ /* 0x000ea20000100800 */
[----:B------:R-:W-:-:S02]  /*a090*/  @!P0 IMAD.MOV.U32 R3, RZ, RZ, R20 ;  /* 0x000000ffff038224 */ /* 0x000fc400078e0014 */
[----:B------:R-:W-:Y:S02]  /*a0a0*/  @!P0 IMAD.MOV.U32 R2, RZ, RZ, R4 ;  /* 0x000000ffff028224 */ /* 0x000fe400078e0004 */
[----:B------:R-:W2:Y:S04]  /*a0b0*/  LDL R4, [R1+0x24c] ;  /* 0x00024c0001047983 */ /* 0x000ea80000100800 */
[----:B------:R3:W2:Y:S04]  /*a0c0*/  @!P0 LDG.E.U16 R13, [R2.64] ;  /* 0x00000008020d8981 */ /* 0x0006a8000c1e1500 */
[----:B------:R-:W0:Y:S01]  /*a0d0*/  S2R R28, SR_TID.X ;  /* 0x00000000001c7919 */ /* 0x000e220000002100 */
[----:B------:R-:W-:-:S03]  /*a0e0*/  PRMT R10, RZ, 0x7610, R10 ;  /* 0x00007610ff0a7816 */ /* 0x000fc6000000000a */
[----:B------:R-:W2:Y:S01]  /*a0f0*/  LDL.LU R29, [R1+0x188] ;  /* 0x00018800011d7983 */ /* 0x000ea20000300800 */
[----:B0-----:R-:W-:-:S05]  /*a100*/  LOP3.LUT R28, R28, 0x7f, RZ, 0xc0, !PT ;  /* 0x0000007f1c1c7812 */ /* 0x001fca00078ec0ff */
[----:B------:R-:W-:Y:S02]  /*a110*/  IMAD.SHL.U32 R28, R28, 0x2, RZ ;  /* 0x000000021c1c7824 */ /* 0x000fe400078e00ff */
[----:B---3--:R-:W-:-:S03]  /*a120*/  @!P0 IMAD.MOV.U32 R3, RZ, RZ, R19 ;  /* 0x000000ffff038224 */ /* 0x008fc600078e0013 */
[----:B------:R0:W-:Y:S01]  /*a130*/  STS.U16 [R28], R8 ;  /* 0x000000081c007388 */ /* 0x0001e20000000400 */
[----:B----4-:R-:W-:-:S05]  /*a140*/  @!P0 IMAD.MOV.U32 R2, RZ, RZ, R16 ;  /* 0x000000ffff028224 */ /* 0x010fca00078e0010 */
[----:B------:R1:W3:Y:S01]  /*a150*/  @!P0 LDG.E.U16 R10, [R2.64] ;  /* 0x00000008020a8981 */ /* 0x0002e2000c1e1500 */
[----:B0-----:R-:W-:-:S03]  /*a160*/  PRMT R8, RZ, 0x7610, R8 ;  /* 0x00007610ff087816 */ /* 0x001fc60000000008 */
[----:B------:R2:W-:Y:S01]  /*a170*/  STS.U16 [R28+0x800], R5 ;  /* 0x000800051c007388 */ /* 0x0005e20000000400 */
[----:B-1----:R-:W-:Y:S02]  /*a180*/  @!P0 IMAD.MOV.U32 R2, RZ, RZ, R0 ;  /* 0x000000ffff028224 */ /* 0x002fe400078e0000 */
[----:B------:R-:W-:-:S05]  /*a190*/  @!P0 IMAD.MOV.U32 R3, RZ, RZ, R18 ;  /* 0x000000ffff038224 */ /* 0x000fca00078e0012 */
[----:B------:R0:W4:Y:S02]  /*a1a0*/  @!P0 LDG.E.U16 R8, [R2.64] ;  /* 0x0000000802088981 */ /* 0x000124000c1e1500 */
[----:B0-----:R-:W-:Y:S01]  /*a1b0*/  PRMT R2, RZ, 0x7610, R2 ;  /* 0x00007610ff027816 */ /* 0x001fe20000000002 */
[----:B--2---:R-:W-:-:S05]  /*a1c0*/  @!P0 IMAD.MOV.U32 R5, RZ, RZ, R17 ;  /* 0x000000ffff058224 */ /* 0x004fca00078e0011 */
[----:B------:R-:W2:Y:S04]  /*a1d0*/  @!P0 LDG.E.U16 R2, [R4.64] ;  /* 0x0000000804028981 */ /* 0x000ea8000c1e1500 */
[----:B------:R0:W-:Y:S04]  /*a1e0*/  STL [R1+0x95c], R13 ;  /* 0x00095c0d01007387 */ /* 0x0001e80000100800 */
[----:B------:R-:W2:Y:S04]  /*a1f0*/  LDL R16, [R1+0x240] ;  /* 0x0002400001107983 */ /* 0x000ea80000100800 */
[----:B------:R-:W2:Y:S01]  /*a200*/  LDL R15, [R1+0x244] ;  /* 0x00024400010f7983 */ /* 0x000ea20000100800 */
[----:B------:R-:W-:-:S03]  /*a210*/  PRMT R3, RZ, 0x7610, R3 ;  /* 0x00007610ff037816 */ /* 0x000fc60000000003 */
[----:B---3--:R1:W-:Y:S04]  /*a220*/  STL [R1+0x960], R10 ;  /* 0x0009600a01007387 */ /* 0x0083e80000100800 */
[----:B------:R-:W3:Y:S04]  /*a230*/  LDL R14, [R1+0x238] ;  /* 0x00023800010e7983 */ /* 0x000ee80000100800 */
[----:B------:R-:W3:Y:S04]  /*a240*/  LDL R0, [R1+0x23c] ;  /* 0x00023c0001007983 */ /* 0x000ee80000100800 */
[----:B----4-:R4:W-:Y:S04]  /*a250*/  STL [R1+0x964], R8 ;  /* 0x0009640801007387 */ /* 0x0109e80000100800 */
[----:B0-----:R-:W3:Y:S04]  /*a260*/  LDL R13, [R1+0x230] ;  /* 0x00023000010d7983 */ /* 0x001ee80000100800 */
[----:B-1----:R-:W3:Y:S04]  /*a270*/  LDL R10, [R1+0x234] ;  /* 0x00023400010a7983 */ /* 0x002ee80000100800 */
[----:B----4-:R-:W4:Y:S04]  /*a280*/  LDL R8, [R1+0x22c] ;  /* 0x00022c0001087983 */ /* 0x010f280000100800 */
[----:B--2---:R0:W-:Y:S01]  /*a290*/  STL [R1+0x968], R2 ;  /* 0x0009680201007387 */ /* 0x0041e20000100800 */
[----:B------:R-:W-:-:S03]  /*a2a0*/  @!P0 IMAD.MOV.U32 R5, RZ, RZ, R16 ;  /* 0x000000ffff058224 */ /* 0x000fc600078e0010 */
[----:B0-----:R-:W2:Y:S01]  /*a2b0*/  LDL R2, [R1+0x228] ;  /* 0x0002280001027983 */ /* 0x001ea20000100800 */
[----:B------:R-:W-:-:S05]  /*a2c0*/  @!P0 IMAD.MOV.U32 R4, RZ, RZ, R15 ;  /* 0x000000ffff048224 */ /* 0x000fca00078e000f */
[----:B------:R0:W2:Y:S04]  /*a2d0*/  @!P0 LDG.E.U16 R3, [R4.64] ;  /* 0x0000000804038981 */ /* 0x0000a8000c1e1500 */
[----:B------:R-:W-:Y:S04]  /*a2e0*/  STS.U16 [R28+0x1000], R7 ;  /* 0x001000071c007388 */ /* 0x000fe80000000400 */
[----:B------:R-:W-:Y:S01]  /*a2f0*/  STS.U16 [R28+0x1800], R6 ;  /* 0x001800061c007388 */ /* 0x000fe20000000400 */
[----:B0-----:R-:W-:Y:S02]  /*a300*/  PRMT R4, RZ, 0x7610, R4 ;  /* 0x00007610ff047816 */ /* 0x001fe40000000004 */
[----:B------:R-:W-:Y:S01]  /*a310*/  PRMT R5, RZ, 0x7610, R5 ;  /* 0x00007610ff057816 */ /* 0x000fe20000000005 */
[----:B------:R0:W-:Y:S02]  /*a320*/  STS.U16 [R28+0x2800], R9 ;  /* 0x002800091c007388 */ /* 0x0001e40000000400 */
[----:B0-----:R-:W-:Y:S01]  /*a330*/  PRMT R9, RZ, 0x7610, R9 ;  /* 0x00007610ff097816 */ /* 0x001fe20000000009 */
[----:B---3--:R-:W-:-:S02]  /*a340*/  @!P0 IMAD.MOV.U32 R7, RZ, RZ, R14 ;  /* 0x000000ffff078224 */ /* 0x008fc400078e000e */
[----:B------:R-:W-:-:S05]  /*a350*/  @!P0 IMAD.MOV.U32 R6, RZ, RZ, R0 ;  /* 0x000000ffff068224 */ /* 0x000fca00078e0000 */
[----:B------:R0:W3:Y:S02]  /*a360*/  @!P0 LDG.E.U16 R4, [R6.64] ;  /* 0x0000000806048981 */ /* 0x0000e4000c1e1500 */
[----:B0-----:R-:W-:Y:S02]  /*a370*/  @!P0 IMAD.MOV.U32 R7, RZ, RZ, R13 ;  /* 0x000000ffff078224 */ /* 0x001fe400078e000d */
[----:B------:R-:W-:-:S05]  /*a380*/  @!P0 IMAD.MOV.U32 R6, RZ, RZ, R10 ;  /* 0x000000ffff068224 */ /* 0x000fca00078e000a */
[----:B------:R4:W3:Y:S02]  /*a390*/  @!P0 LDG.E.U16 R5, [R6.64] ;  /* 0x0000000806058981 */ /* 0x0008e4000c1e1500 */
[----:B----4-:R-:W-:Y:S02]  /*a3a0*/  @!P0 IMAD.MOV.U32 R6, RZ, RZ, R8 ;  /* 0x000000ffff068224 */ /* 0x010fe400078e0008 */
[----:B--2---:R-:W-:-:S05]  /*a3b0*/  @!P0 IMAD.MOV.U32 R7, RZ, RZ, R2 ;  /* 0x000000ffff078224 */ /* 0x004fca00078e0002 */
[----:B------:R-:W2:Y:S04]  /*a3c0*/  @!P0 LDG.E.U16 R9, [R6.64] ;  /* 0x0000000806098981 */ /* 0x000ea8000c1e1500 */
[----:B------:R0:W-:Y:S04]  /*a3d0*/  STL [R1+0x96c], R3 ;  /* 0x00096c0301007387 */ /* 0x0001e80000100800 */
[----:B------:R-:W4:Y:S04]  /*a3e0*/  LDL R0, [R1+0x224] ;  /* 0x0002240001007983 */ /* 0x000f280000100800 */
[----:B0-----:R-:W4:Y:S04]  /*a3f0*/  LDL R3, [R1+0x220] ;  /* 0x0002200001037983 */ /* 0x001f280000100800 */
[----:B------:R-:W-:Y:S04]  /*a400*/  STS.U16 [R28+0x2000], R29 ;  /* 0x0020001d1c007388 */ /* 0x000fe80000000400 */
[----:B------:R0:W-:Y:S02]  /*a410*/  STS.U16 [R28+0x3000], R11 ;  /* 0x0030000b1c007388 */ /* 0x0001e40000000400 */
[----:B0-----:R-:W-:-:S02]  /*a420*/  PRMT R11, RZ, 0x7610, R11 ;  /* 0x00007610ff0b7816 */ /* 0x001fc4000000000b */
[----:B---3--:R-:W-:Y:S04]  /*a430*/  STL [R1+0x970], R4 ;  /* 0x0009700401007387 */ /* 0x008fe80000100800 */
[----:B------:R0:W-:Y:S04]  /*a440*/  STL [R1+0x974], R5 ;  /* 0x0009740501007387 */ /* 0x0001e80000100800 */
[----:B0-----:R-:W3:Y:S04]  /*a450*/  LDL.LU R5, [R1+0x108] ;  /* 0x0001080001057983 */ /* 0x001ee80000300800 */
[----:B------:R-:W3:Y:S04]  /*a460*/  LDL.LU R2, [R1+0xe8] ;  /* 0x0000e80001027983 */ /* 0x000ee80000300800 */
[----:B------:R-:W3:Y:S04]  /*a470*/  LDL.LU R19, [R1+0xc8] ;  /* 0x0000c80001137983 */ /* 0x000ee80000300800 */
[----:B------:R-:W3:Y:S04]  /*a480*/  LDL.LU R21, [R1+0xa8] ;  /* 0x0000a80001157983 */ /* 0x000ee80000300800 */
[----:B------:R-:W3:Y:S04]  /*a490*/  LDL.LU R4, [R1+0x7c] ;  /* 0x00007c0001047983 */ /* 0x000ee80000300800 */
[----:B------:R-:W3:Y:S04]  /*a4a0*/  LDL.LU R23, [R1+0x5c] ;  /* 0x00005c0001177983 */ /* 0x000ee80000300800 */
[----:B--2---:R0:W-:Y:S04]  /*a4b0*/  STL [R1+0x978], R9 ;  /* 0x0009780901007387 */ /* 0x0041e80000100800 */
[----:B0-----:R-:W2:Y:S01]  /*a4c0*/  LDL.LU R9, [R1+0x128] ;  /* 0x0001280001097983 */ /* 0x001ea20000300800 */
[----:B----4-:R-:W-:-:S03]  /*a4d0*/  @!P0 IMAD.MOV.U32 R7, RZ, RZ, R3 ;  /* 0x000000ffff078224 */ /* 0x010fc600078e0003 */
[----:B------:R-:W4:Y:S04]  /*a4e0*/  LDL.LU R29, [R1+0x210] ;  /* 0x00021000011d7983 */ /* 0x000f280000300800 */
[----:B------:R-:W2:Y:S04]  /*a4f0*/  LDL.LU R3, [R1+0x1f4] ;  /* 0x0001f40001037983 */ /* 0x000ea80000300800 */
[----:B------:R-:W2:Y:S04]  /*a500*/  LDL.LU R8, [R1+0x1d8] ;  /* 0x0001d80001087983 */ /* 0x000ea80000300800 */
[----:B------:R-:W2:Y:S01]  /*a510*/  LDL.LU R10, [R1+0x1bc] ;  /* 0x0001bc00010a7983 */ /* 0x000ea20000300800 */
[----:B------:R-:W-:-:S03]  /*a520*/  @!P0 IMAD.MOV.U32 R6, RZ, RZ, R0 ;  /* 0x000000ffff068224 */ /* 0x000fc600078e0000 */
[----:B------:R-:W2:Y:S04]  /*a530*/  LDL.LU R13, [R1+0x19c] ;  /* 0x00019c00010d7983 */ /* 0x000ea80000300800 */
        /* <DEDUP_REMOVED lines=8> */
[----:B------:R0:W2:Y:S04]  /*a5c0*/  @!P0 LDG.E.U16 R11, [R6.64] ;  /* 0x00000008060b8981 */ /* 0x0000a8000c1e1500 */
[----:B0-----:R-:W2:Y:S04]  /*a5d0*/  LDL R6, [R1+0x218] ;  /* 0x0002180001067983 */ /* 0x001ea80000100800 */
[----:B------:R-:W2:Y:S04]  /*a5e0*/  LDL R7, [R1+0x21c] ;  /* 0x00021c0001077983 */ /* 0x000ea80000100800 */
[----:B------:R0:W-:Y:S02]  /*a5f0*/  STS.U16 [R28+0x3800], R12 ;  /* 0x0038000c1c007388 */ /* 0x0001e40000000400 */
[----:B0-----:R-:W-:-:S02]  /*a600*/  PRMT R12, RZ, 0x7610, R12 ;  /* 0x00007610ff0c7816 */ /* 0x001fc4000000000c */
[----:B--2---:R-:W-:-:S04]  /*a610*/  @!P0 LOP3.LUT R7, R7, R6, RZ, 0x3c, !PT ;  /* 0x0000000607078212 */ /* 0x004fc800078e3cff */
[----:B------:R-:W-:-:S04]  /*a620*/  @!P0 LOP3.LUT R6, R7, R6, RZ, 0x3c, !PT ;  /* 0x0000000607068212 */ /* 0x000fc800078e3cff */
[----:B------:R-:W-:-:S05]  /*a630*/  @!P0 LOP3.LUT R7, R7, R6, RZ, 0x3c, !PT ;  /* 0x0000000607078212 */ /* 0x000fca00078e3cff */
[----:B------:R-:W2:Y:S04]  /*a640*/  @!P0 LDG.E.U16 R12, [R6.64] ;  /* 0x00000008060c8981 */ /* 0x000ea8000c1e1500 */
[----:B------:R-:W-:Y:S04]  /*a650*/  STL [R1+0x97c], R11 ;  /* 0x00097c0b01007387 */ /* 0x000fe80000100800 */
[----:B---3--:R-:W-:Y:S04]  /*a660*/  STS.U16 [R28+0x5800], R19 ;  /* 0x005800131c007388 */ /* 0x008fe80000000400 */
[----:B------:R-:W-:Y:S04]  /*a670*/  STS.U16 [R28+0x6000], R21 ;  /* 0x006000151c007388 */ /* 0x000fe80000000400 */
[----:B------:R0:W-:Y:S04]  /*a680*/  STS.U16 [R28+0x5000], R2 ;  /* 0x005000021c007388 */ /* 0x0001e80000000400 */
[----:B------:R-:W-:Y:S01]  /*a690*/  STS.U16 [R28+0x4000], R9 ;  /* 0x004000091c007388 */ /* 0x000fe20000000400 */
[----:B0-----:R-:W-:-:S03]  /*a6a0*/  LOP3.LUT R2, R28, 0x10, RZ, 0x3c, !PT ;  /* 0x000000101c027812 */ /* 0x001fc600078e3cff */
[----:B--2---:R-:W-:Y:S04]  /*a6b0*/  STL [R1+0x980], R12 ;  /* 0x0009800c01007387 */ /* 0x004fe80000100800 */
[----:B------:R-:W2:Y:S04]  /*a6c0*/  LDL.LU R19, [R1+0x78] ;  /* 0x0000780001137983 */ /* 0x000ea80000300800 */
[----:B------:R-:W3:Y:S04]  /*a6d0*/  LDL.LU R21, [R1+0x58] ;  /* 0x0000580001157983 */ /* 0x000ee80000300800 */
[----:B------:R-:W-:Y:S04]  /*a6e0*/  STS.U16 [R28+0x4800], R5 ;  /* 0x004800051c007388 */ /* 0x000fe80000000400 */
[----:B------:R-:W-:Y:S04]  /*a6f0*/  STS.U16 [R28+0x6800], R4 ;  /* 0x006800041c007388 */ /* 0x000fe80000000400 */
[----:B------:R0:W-:Y:S04]  /*a700*/  STS.U16 [R28+0x7000], R23 ;  /* 0x007000171c007388 */ /* 0x0001e80000000400 */
[----:B------:R-:W-:Y:S04]  /*a710*/  STS.U16 [R28+0x7800], R27 ;  /* 0x0078001b1c007388 */ /* 0x000fe80000000400 */
[----:B----4-:R1:W-:Y:S04]  /*a720*/  STS.U16 [R2+0x100], R29 ;  /* 0x0001001d02007388 */ /* 0x0103e80000000400 */
[----:B------:R-:W-:Y:S04]  /*a730*/  STS.U16 [R2+0x900], R3 ;  /* 0x0009000302007388 */ /* 0x000fe80000000400 */
        /* <DEDUP_REMOVED lines=8> */
[----:B0-----:R-:W4:Y:S04]  /*a7c0*/  LDL.LU R23, [R1+0x20c] ;  /* 0x00020c0001177983 */ /* 0x001f280000300800 */
[----:B------:R-:W-:Y:S04]  /*a7d0*/  STS.U16 [R2+0x5100], R20 ;  /* 0x0051001402007388 */ /* 0x000fe80000000400 */
[----:B-1----:R-:W4:Y:S04]  /*a7e0*/  LDL.LU R29, [R1+0x1f0] ;  /* 0x0001f000011d7983 */ /* 0x002f280000300800 */
[----:B------:R0:W-:Y:S04]  /*a7f0*/  STS.U16 [R2+0x5900], R25 ;  /* 0x0059001902007388 */ /* 0x0001e80000000400 */
[----:B0-----:R-:W4:Y:S04]  /*a800*/  LDL.LU R25, [R1+0x1d4] ;  /* 0x0001d40001197983 */ /* 0x001f280000300800 */
[----:B------:R-:W4:Y:S04]  /*a810*/  LDL.LU R12, [R1+0x178] ;  /* 0x00017800010c7983 */ /* 0x000f280000300800 */
[----:B------:R-:W4:Y:S04]  /*a820*/  LDL.LU R6, [R1+0x15c] ;  /* 0x00015c0001067983 */ /* 0x000f280000300800 */
[----:B------:R-:W4:Y:S04]  /*a830*/  LDL.LU R7, [R1+0x140] ;  /* 0x0001400001077983 */ /* 0x000f280000300800 */
[----:B------:R-:W4:Y:S01]  /*a840*/  LDL.LU R11, [R1+0x120] ;  /* 0x00012000010b7983 */ /* 0x000f220000300800 */
[----:B------:R-:W-:-:S03]  /*a850*/  LOP3.LUT R27, R28, 0x20, RZ, 0x3c, !PT ;  /* 0x000000201c1b7812 */ /* 0x000fc600078e3cff */
[----:B------:R-:W4:Y:S04]  /*a860*/  LDL.LU R9, [R1+0x100] ;  /* 0x0001000001097983 */ /* 0x000f280000300800 */
[----:B------:R0:W-:Y:S04]  /*a870*/  STS.U16 [R2+0x6100], R0 ;  /* 0x0061000002007388 */ /* 0x0001e80000000400 */
[----:B------:R-:W4:Y:S04]  /*a880*/  LDL.LU R5, [R1+0xe0] ;  /* 0x0000e00001057983 */ /* 0x000f280000300800 */
[----:B------:R-:W4:Y:S04]  /*a890*/  LDL.LU R20, [R1+0xc0] ;  /* 0x0000c00001147983 */ /* 0x000f280000300800 */
[----:B0-----:R-:W4:Y:S04]  /*a8a0*/  LDL.LU R0, [R1+0xa0] ;  /* 0x0000a00001007983 */ /* 0x001f280000300800 */
[----:B------:R-:W4:Y:S04]  /*a8b0*/  LDL.LU R28, [R1+0x1b4] ;  /* 0x0001b400011c7983 */ /* 0x000f280000300800 */
[----:B--2---:R-:W-:Y:S04]  /*a8c0*/  STS.U16 [R2+0x6900], R19 ;  /* 0x0069001302007388 */ /* 0x004fe80000000400 */
[----:B---3--:R-:W-:Y:S04]  /*a8d0*/  STS.U16 [R2+0x7100], R21 ;  /* 0x0071001502007388 */ /* 0x008fe80000000400 */
[----:B------:R0:W-:Y:S04]  /*a8e0*/  STS.U16 [R2+0x7900], R26 ;  /* 0x0079001a02007388 */ /* 0x0001e80000000400 */
[----:B0-----:R-:W2:Y:S04]  /*a8f0*/  LDL.LU R26, [R1+0x198] ;  /* 0x00019800011a7983 */ /* 0x001ea80000300800 */
[----:B------:R-:W3:Y:S04]  /*a900*/  LDL.LU R4, [R1+0x74] ;  /* 0x0000740001047983 */ /* 0x000ee80000300800 */
        /* <DEDUP_REMOVED lines=11> */
[----:B----4-:R0:W-:Y:S04]  /*a9c0*/  STS.U16 [R27+0x200], R23 ;  /* 0x000200171b007388 */ /* 0x0101e80000000400 */
[----:B------:R-:W4:Y:S04]  /*a9d0*/  LDL.LU R21, [R1+0xdc] ;  /* 0x0000dc0001157983 */ /* 0x000f280000300800 */
[----:B------:R1:W-:Y:S04]  /*a9e0*/  STS.U16 [R27+0xa00], R29 ;  /* 0x000a001d1b007388 */ /* 0x0003e80000000400 */
[----:B0-----:R-:W4:Y:S04]  /*a9f0*/  LDL.LU R23, [R1+0xbc] ;  /* 0x0000bc0001177983 */ /* 0x001f280000300800 */
[----:B------:R0:W-:Y:S04]  /*aa00*/  STS.U16 [R27+0x1200], R25 ;  /* 0x001200191b007388 */ /* 0x0001e80000000400 */
[----:B-1----:R-:W4:Y:S04]  /*aa10*/  LDL.LU R29, [R1+0x9c] ;  /* 0x00009c00011d7983 */ /* 0x002f280000300800 */
[----:B0-----:R-:W4:Y:S04]  /*aa20*/  LDL.LU R25, [R1+0x994] ;  /* 0x0009940001197983 */ /* 0x001f280000300800 */
[----:B------:R-:W-:Y:S04]  /*aa30*/  STS.U16 [R27+0x1a00], R28 ;  /* 0x001a001c1b007388 */ /* 0x000fe80000000400 */
[----:B--2---:R-:W-:Y:S04]  /*aa40*/  STS.U16 [R27+0x2200], R26 ;  /* 0x0022001a1b007388 */ /* 0x004fe80000000400 */
[----:B------:R-:W-:Y:S04]  /*aa50*/  STS.U16 [R27+0x2a00], R12 ;  /* 0x002a000c1b007388 */ /* 0x000fe80000000400 */
[----:B------:R-:W-:Y:S04]  /*aa60*/  STS.U16 [R27+0x3200], R6 ;  /* 0x003200061b007388 */ /* 0x000fe80000000400 */
[----:B------:R-:W-:Y:S04]  /*aa70*/  STS.U16 [R27+0x3a00], R7 ;  /* 0x003a00071b007388 */ /* 0x000fe80000000400 */
[----:B------:R-:W-:Y:S04]  /*aa80*/  STS.U16 [R27+0x4200], R11 ;  /* 0x0042000b1b007388 */ /* 0x000fe80000000400 */
[----:B------:R-:W-:Y:S04]  /*aa90*/  STS.U16 [R27+0x4a00], R9 ;  /* 0x004a00091b007388 */ /* 0x000fe80000000400 */
[----:B------:R-:W-:Y:S04]  /*aaa0*/  STS.U16 [R27+0x5200], R5 ;  /* 0x005200051b007388 */ /* 0x000fe80000000400 */
[----:B------:R0:W-:Y:S04]  /*aab0*/  STS.U16 [R27+0x5a00], R20 ;  /* 0x005a00141b007388 */ /* 0x0001e80000000400 */
[----:B------:R1:W-:Y:S04]  /*aac0*/  STS.U16 [R27+0x6200], R0 ;  /* 0x006200001b007388 */ /* 0x0003e80000000400 */
[----:B0-----:R-:W2:Y:S04]  /*aad0*/  LDL.LU R20, [R1+0x70] ;  /* 0x0000700001147983 */ /* 0x001ea80000300800 */
[----:B-1----:R-:W2:Y:S04]  /*aae0*/  LDL.LU R0, [R1+0x50] ;  /* 0x0000500001007983 */ /* 0x002ea80000300800 */
[----:B------:R-:W0:Y:S04]  /*aaf0*/  S2R R28, SR_TID.X ;  /* 0x00000000001c7919 */ /* 0x000e280000002100 */
[----:B---3--:R-:W-:Y:S04]  /*ab00*/  STS.U16 [R27+0x6a00], R4 ;  /* 0x006a00041b007388 */ /* 0x008fe80000000400 */
[----:B------:R-:W-:Y:S01]  /*ab10*/  STS.U16 [R27+0x7200], R3 ;  /* 0x007200031b007388 */ /* 0x000fe20000000400 */
[----:B0-----:R-:W-:-:S05]  /*ab20*/  LOP3.LUT R28, R28, 0x7f, RZ, 0xc0, !PT ;  /* 0x0000007f1c1c7812 */ /* 0x001fca00078ec0ff */
[----:B------:R-:W-:-:S05]  /*ab30*/  IMAD.SHL.U32 R28, R28, 0x2, RZ ;  /* 0x000000021c1c7824 */ /* 0x000fca00078e00ff */
[C---:B------:R-:W-:Y:S01]  /*ab40*/  LOP3.LUT R26, R28.reuse, 0x30, RZ, 0x3c, !PT ;  /* 0x000000301c1a7812 */ /* 0x040fe200078e3cff */
[----:B----4-:R-:W-:Y:S04]  /*ab50*/  STS.U16 [R27+0x7a00], R25 ;  /* 0x007a00191b007388 */ /* 0x010fe80000000400 */
        /* <DEDUP_REMOVED lines=11> */
[----:B------:R-:W-:Y:S04]  /*ac10*/  STL [R1+0x984], R27 ;  /* 0x0009841b01007387 */ /* 0x000fe80000100800 */
[----:B------:R0:W-:Y:S04]  /*ac20*/  STS.U16 [R26+0x5b00], R23 ;  /* 0x005b00171a007388 */ /* 0x0001e80000000400 */
[----:B------:R1:W-:Y:S04]  /*ac30*/  STS.U16 [R26+0x6300], R29 ;  /* 0x0063001d1a007388 */ /* 0x0003e80000000400 */
[----:B0-----:R-:W3:Y:S04]  /*ac40*/  LDL.LU R23, [R1+0x204] ;  /* 0x0002040001177983 */ /* 0x001ee80000300800 */
[----:B-1----:R-:W4:Y:S04]  /*ac50*/  LDL.LU R29, [R1+0x1e8] ;  /* 0x0001e800011d7983 */ /* 0x002f280000300800 */
[----:B------:R-:W4:Y:S04]  /*ac60*/  LDL.LU R27, [R1+0x170] ;  /* 0x00017000011b7983 */ /* 0x000f280000300800 */
[----:B------:R-:W4:Y:S04]  /*ac70*/  LDL.LU R12, [R1+0x154] ;  /* 0x00015400010c7983 */ /* 0x000f280000300800 */
[----:B------:R-:W4:Y:S01]  /*ac80*/  LDL.LU R6, [R1+0x138] ;  /* 0x0001380001067983 */ /* 0x000f220000300800 */
[----:B------:R-:W-:-:S03]  /*ac90*/  LOP3.LUT R25, R28, 0x40, RZ, 0x3c, !PT ;  /* 0x000000401c197812 */ /* 0x000fc600078e3cff */
[----:B------:R-:W4:Y:S04]  /*aca0*/  LDL.LU R7, [R1+0x118] ;  /* 0x0001180001077983 */ /* 0x000f280000300800 */
[----:B------:R-:W4:Y:S04]  /*acb0*/  LDL.LU R11, [R1+0xf8] ;  /* 0x0000f800010b7983 */ /* 0x000f280000300800 */
[----:B------:R-:W4:Y:S04]  /*acc0*/  LDL.LU R9, [R1+0xd8] ;  /* 0x0000d80001097983 */ /* 0x000f280000300800 */
[----:B------:R-:W4:Y:S04]  /*acd0*/  LDL.LU R21, [R1+0xb8] ;  /* 0x0000b80001157983 */ /* 0x000f280000300800 */
[----:B------:R-:W4:Y:S04]  /*ace0*/  LDL.LU R28, [R1+0x1cc] ;  /* 0x0001cc00011c7983 */ /* 0x000f280000300800 */
[----:B------:R-:W4:Y:S04]  /*acf0*/  LDL.LU R5, [R1+0x98] ;  /* 0x0000980001057983 */ /* 0x000f280000300800 */
[----:B------:R-:W4:Y:S04]  /*ad00*/  LDL.LU R4, [R1+0x6c] ;  /* 0x00006c0001047983 */ /* 0x000f280000300800 */
[----:B--2---:R-:W-:Y:S04]  /*ad10*/  STS.U16 [R26+0x6b00], R20 ;  /* 0x006b00141a007388 */ /* 0x004fe80000000400 */
[----:B------:R0:W-:Y:S04]  /*ad20*/  STS.U16 [R26+0x7300], R0 ;  /* 0x007300001a007388 */ /* 0x0001e80000000400 */
[----:B0-----:R-:W2:Y:S04]  /*ad30*/  LDL.LU R0, [R1+0x4c] ;  /* 0x00004c0001007983 */ /* 0x001ea80000300800 */
        /* <DEDUP_REMOVED lines=12> */
[----:B------:R0:W-:Y:S04]  /*ae00*/  STS.U16 [R26+0x7b00], R24 ;  /* 0x007b00181a007388 */ /* 0x0001e80000000400 */
[----:B0-----:R-:W2:Y:S04]  /*ae10*/  LDL.LU R24, [R1+0x190] ;  /* 0x0001900001187983 */ /* 0x001ea80000300800 */
[----:B------:R0:W-:Y:S04]  /*ae20*/  STL [R1+0x988], R26 ;  /* 0x0009881a01007387 */ /* 0x0001e80000100800 */
[----:B0-----:R-:W2:Y:S04]  /*ae30*/  LDL.LU R26, [R1+0x1ac] ;  /* 0x0001ac00011a7983 */ /* 0x001ea80000300800 */
[----:B---3--:R0:W-:Y:S04]  /*ae40*/  STS.U16 [R25+0x400], R23 ;  /* 0x0004001719007388 */ /* 0x0081e80000000400 */
[----:B----4-:R1:W-:Y:S04]  /*ae50*/  STS.U16 [R25+0xc00], R29 ;  /* 0x000c001d19007388 */ /* 0x0103e80000000400 */
[----:B0-----:R-:W3:Y:S04]  /*ae60*/  LDL.LU R23, [R1+0x990] ;  /* 0x0009900001177983 */ /* 0x001ee80000300800 */
[----:B-1----:R-:W4:Y:S04]  /*ae70*/  LDL.LU R29, [R1+0x98c] ;  /* 0x00098c00011d7983 */ /* 0x002f280000300800 */
        /* <DEDUP_REMOVED lines=8> */
[----:B------:R-:W-:Y:S04]  /*af00*/  STS.U16 [R25+0x5400], R9 ;  /* 0x0054000919007388 */ /* 0x000fe80000000400 */
[----:B------:R0:W-:Y:S04]  /*af10*/  STS.U16 [R25+0x5c00], R21 ;  /* 0x005c001519007388 */ /* 0x0001e80000000400 */
[----:B0-----:R-:W2:Y:S04]  /*af20*/  LDL.LU R21, [R1+0x8c] ;  /* 0x00008c0001157983 */ /* 0x001ea80000300800 */
[----:B------:R-:W0:Y:S04]  /*af30*/  S2R R28, SR_TID.X ;  /* 0x00000000001c7919 */ /* 0x000e280000002100 */
[----:B------:R-:W-:Y:S04]  /*af40*/  STS.U16 [R25+0x6400], R5 ;  /* 0x0064000519007388 */ /* 0x000fe80000000400 */
[----:B------:R-:W-:Y:S01]  /*af50*/  STS.U16 [R25+0x6c00], R4 ;  /* 0x006c000419007388 */ /* 0x000fe20000000400 */
[----:B0-----:R-:W-:-:S05]  /*af60*/  LOP3.LUT R28, R28, 0x7f, RZ, 0xc0, !PT ;  /* 0x0000007f1c1c7812 */ /* 0x001fca00078ec0ff */
[----:B------:R-:W-:Y:S01]  /*af70*/  IMAD.SHL.U32 R28, R28, 0x2, RZ ;  /* 0x000000021c1c7824 */ /* 0x000fe200078e00ff */
[----:B------:R0:W-:Y:S04]  /*af80*/  STS.U16 [R25+0x7400], R0 ;  /* 0x0074000019007388 */ /* 0x0001e80000000400 */
[C---:B------:R-:W-:Y:S01]  /*af90*/  LOP3.LUT R24, R28.reuse, 0x50, RZ, 0x3c, !PT ;  /* 0x000000501c187812 */ /* 0x040fe200078e3cff */
[----:B---3--:R-:W-:Y:S04]  /*afa0*/  STS.U16 [R25+0x7c00], R23 ;  /* 0x007c001719007388 */ /* 0x008fe80000000400 */
[----:B------:R1:W-:Y:S04]  /*afb0*/  STS.U16 [R24+0x500], R3 ;  /* 0x0005000318007388 */ /* 0x0003e80000000400 */
[----:B0-----:R-:W3:Y:S04]  /*afc0*/  LDL.LU R0, [R1+0x68] ;  /* 0x0000680001007983 */ /* 0x001ee80000300800 */
[----:B------:R-:W4:Y:S04]  /*afd0*/  LDL.LU R26, [R1+0x1fc] ;  /* 0x0001fc00011a7983 */ /* 0x000f280000300800 */
[----:B------:R0:W-:Y:S04]  /*afe0*/  STS.U16 [R24+0xd00], R2 ;  /* 0x000d000218007388 */ /* 0x0001e80000000400 */
[----:B------:R-:W4:Y:S04]  /*aff0*/  LDL.LU R27, [R1+0x1e0] ;  /* 0x0001e000011b7983 */ /* 0x000f280000300800 */
[----:B------:R0:W-:Y:S04]  /*b000*/  STS.U16 [R24+0x1500], R8 ;  /* 0x0015000818007388 */ /* 0x0001e80000000400 */
[----:B------:R-:W4:Y:S04]  /*b010*/  LDL.LU R12, [R1+0x1c4] ;  /* 0x0001c400010c7983 */ /* 0x000f280000300800 */
[----:B------:R0:W-:Y:S04]  /*b020*/  STS.U16 [R24+0x1d00], R10 ;  /* 0x001d000a18007388 */ /* 0x0001e80000000400 */
[----:B------:R-:W4:Y:S04]  /*b030*/  LDL.LU R11, [R1+0x1a4] ;  /* 0x0001a400010b7983 */ /* 0x000f280000300800 */
[----:B------:R0:W-:Y:S04]  /*b040*/  STS.U16 [R24+0x2500], R13 ;  /* 0x0025000d18007388 */ /* 0x0001e80000000400 */
[----:B------:R-:W4:Y:S04]  /*b050*/  LDL.LU R9, [R1+0x184] ;  /* 0x0001840001097983 */ /* 0x000f280000300800 */
[----:B------:R-:W-:Y:S04]  /*b060*/  STS.U16 [R24+0x2d00], R14 ;  /* 0x002d000e18007388 */ /* 0x000fe80000000400 */
[----:B------:R-:W4:Y:S04]  /*b070*/  LDL.LU R5, [R1+0x168] ;  /* 0x0001680001057983 */ /* 0x000f280000300800 */
[----:B------:R-:W-:Y:S04]  /*b080*/  STS.U16 [R24+0x3500], R15 ;  /* 0x0035000f18007388 */ /* 0x000fe80000000400 */
[----:B------:R-:W4:Y:S04]  /*b090*/  LDL.LU R4, [R1+0x14c] ;  /* 0x00014c0001047983 */ /* 0x000f280000300800 */
[----:B------:R-:W-:Y:S04]  /*b0a0*/  STS.U16 [R24+0x3d00], R16 ;  /* 0x003d001018007388 */ /* 0x000fe80000000400 */
[----:B-1----:R-:W4:Y:S04]  /*b0b0*/  LDL.LU R3, [R1+0x130] ;  /* 0x0001300001037983 */ /* 0x002f280000300800 */
[----:B------:R-:W-:Y:S04]  /*b0c0*/  STS.U16 [R24+0x4500], R17 ;  /* 0x0045001118007388 */ /* 0x000fe80000000400 */
[----:B0-----:R-:W4:Y:S04]  /*b0d0*/  LDL.LU R2, [R1+0x110] ;  /* 0x0001100001027983 */ /* 0x001f280000300800 */
[----:B------:R-:W-:Y:S04]  /*b0e0*/  STS.U16 [R24+0x4d00], R18 ;  /* 0x004d001218007388 */ /* 0x000fe80000000400 */
[----:B------:R-:W4:Y:S01]  /*b0f0*/  LDL.LU R8, [R1+0xf0] ;  /* 0x0000f00001087983 */ /* 0x000f220000300800 */
[----:B------:R-:W-:-:S03]  /*b100*/  LOP3.LUT R7, R28, 0x60, RZ, 0x3c, !PT ;  /* 0x000000601c077812 */ /* 0x000fc600078e3cff */
[----:B------:R-:W-:Y:S04]  /*b110*/  STS.U16 [R24+0x5500], R19 ;  /* 0x0055001318007388 */ /* 0x000fe80000000400 */
[----:B------:R-:W4:Y:S04]  /*b120*/  LDL.LU R10, [R1+0xd0] ;  /* 0x0000d000010a7983 */ /* 0x000f280000300800 */
[----:B------:R-:W-:Y:S04]  /*b130*/  STS.U16 [R24+0x5d00], R20 ;  /* 0x005d001418007388 */ /* 0x000fe80000000400 */
[----:B------:R-:W4:Y:S04]  /*b140*/  LDL.LU R6, [R1+0x88] ;  /* 0x0000880001067983 */ /* 0x000f280000300800 */
[----:B------:R-:W4:Y:S04]  /*b150*/  LDL.LU R13, [R1+0x64] ;  /* 0x00006400010d7983 */ /* 0x000f280000300800 */
[----:B--2---:R0:W-:Y:S04]  /*b160*/  STS.U16 [R24+0x6500], R21 ;  /* 0x0065001518007388 */ /* 0x0041e80000000400 */
        /* <DEDUP_REMOVED lines=9> */
[----:B---3--:R0:W-:Y:S04]  /*b200*/  STS.U16 [R24+0x6d00], R0 ;  /* 0x006d000018007388 */ /* 0x0081e80000000400 */
[----:B----4-:R1:W-:Y:S04]  /*b210*/  STS.U16 [R24+0x7500], R29 ;  /* 0x0075001d18007388 */ /* 0x0103e80000000400 */
[----:B------:R3:W-:Y:S04]  /*b220*/  STS.U16 [R24+0x7d00], R22 ;  /* 0x007d001618007388 */ /* 0x0007e80000000400 */
[----:B------:R4:W-:Y:S04]  /*b230*/  STS.U16 [R7+0x600], R26 ;  /* 0x0006001a07007388 */ /* 0x0009e80000000400 */
[----:B------:R1:W-:Y:S04]  /*b240*/  STS.U16 [R7+0xe00], R27 ;  /* 0x000e001b07007388 */ /* 0x0003e80000000400 */
[----:B------:R1:W-:Y:S04]  /*b250*/  STS.U16 [R7+0x1600], R12 ;  /* 0x0016000c07007388 */ /* 0x0003e80000000400 */
[----:B0-----:R-:W2:Y:S04]  /*b260*/  LDL.LU R0, [R1+0x12c] ;  /* 0x00012c0001007983 */ /* 0x001ea80000300800 */
[----:B------:R0:W-:Y:S04]  /*b270*/  STS.U16 [R7+0x1e00], R11 ;  /* 0x001e000b07007388 */ /* 0x0001e80000000400 */
[----:B-1----:R-:W2:Y:S04]  /*b280*/  LDL.LU R29, [R1+0x10c] ;  /* 0x00010c00011d7983 */ /* 0x002ea80000300800 */
[----:B------:R1:W-:Y:S04]  /*b290*/  STS.U16 [R7+0x2600], R9 ;  /* 0x0026000907007388 */ /* 0x0003e80000000400 */
[----:B------:R-:W2:Y:S04]  /*b2a0*/  LDL.LU R23, [R1+0x84] ;  /* 0x0000840001177983 */ /* 0x000ea80000300800 */
[----:B------:R0:W-:Y:S04]  /*b2b0*/  STS.U16 [R7+0x2e00], R5 ;  /* 0x002e000507007388 */ /* 0x0001e80000000400 */
[----:B---3--:R-:W3:Y:S04]  /*b2c0*/  LDL.LU R22, [R1+0xac] ;  /* 0x0000ac0001167983 */ /* 0x008ee80000300800 */
[----:B------:R0:W-:Y:S04]  /*b2d0*/  STS.U16 [R7+0x3600], R4 ;  /* 0x0036000407007388 */ /* 0x0001e80000000400 */
[----:B----4-:R-:W4:Y:S04]  /*b2e0*/  LDL.LU R26, [R1+0x988] ;  /* 0x00098800011a7983 */ /* 0x010f280000300800 */
[----:B------:R0:W-:Y:S04]  /*b2f0*/  STS.U16 [R7+0x3e00], R3 ;  /* 0x003e000307007388 */ /* 0x0001e80000000400 */
[----:B------:R-:W3:Y:S04]  /*b300*/  LDL.LU R27, [R1+0x984] ;  /* 0x00098400011b7983 */ /* 0x000ee80000300800 */
[----:B------:R0:W-:Y:S04]  /*b310*/  STS.U16 [R7+0x4600], R2 ;  /* 0x0046000207007388 */ /* 0x0001e80000000400 */
[----:B------:R-:W3:Y:S04]  /*b320*/  LDL.LU R12, [R1+0x980] ;  /* 0x00098000010c7983 */ /* 0x000ee80000300800 */
[----:B------:R1:W-:Y:S04]  /*b330*/  STS.U16 [R7+0x4e00], R8 ;  /* 0x004e000807007388 */ /* 0x0003e80000000400 */
[----:B0-----:R-:W3:Y:S04]  /*b340*/  LDL.LU R11, [R1+0x97c] ;  /* 0x00097c00010b7983 */ /* 0x001ee80000300800 */
[----:B------:R0:W-:Y:S04]  /*b350*/  STS.U16 [R7+0x5600], R10 ;  /* 0x0056000a07007388 */ /* 0x0001e80000000400 */
[----:B-1----:R-:W3:Y:S04]  /*b360*/  LDL.LU R9, [R1+0x978] ;  /* 0x0009780001097983 */ /* 0x002ee80000300800 */
[----:B------:R-:W3:Y:S04]  /*b370*/  LDL.LU R5, [R1+0x974] ;  /* 0x0009740001057983 */ /* 0x000ee80000300800 */
[----:B------:R-:W3:Y:S04]  /*b380*/  LDL.LU R4, [R1+0x970] ;  /* 0x0009700001047983 */ /* 0x000ee80000300800 */
[----:B------:R-:W3:Y:S04]  /*b390*/  LDL.LU R3, [R1+0x96c] ;  /* 0x00096c0001037983 */ /* 0x000ee80000300800 */
[----:B------:R-:W3:Y:S04]  /*b3a0*/  LDL.LU R2, [R1+0x968] ;  /* 0x0009680001027983 */ /* 0x000ee80000300800 */
[----:B------:R-:W3:Y:S04]  /*b3b0*/  LDL.LU R8, [R1+0x964] ;  /* 0x0009640001087983 */ /* 0x000ee80000300800 */
[----:B0-----:R-:W3:Y:S04]  /*b3c0*/  LDL.LU R10, [R1+0x960] ;  /* 0x00096000010a7983 */ /* 0x001ee80000300800 */
[----:B--2---:R0:W-:Y:S04]  /*b3d0*/  STS.U16 [R7+0x5e00], R28 ;  /* 0x005e001c07007388 */ /* 0x0041e80000000400 */
[----:B0-----:R-:W0:Y:S04]  /*b3e0*/  S2R R28, SR_TID.X ;  /* 0x00000000001c7919 */ /* 0x001e280000002100 */
[----:B------:R1:W-:Y:S04]  /*b3f0*/  STS.U16 [R7+0x6600], R6 ;  /* 0x0066000607007388 */ /* 0x0003e80000000400 */
[----:B------:R2:W-:Y:S04]  /*b400*/  STS.U16 [R7+0x6e00], R13 ;  /* 0x006e000d07007388 */ /* 0x0005e80000000400 */
[----:B------:R0:W-:Y:S02]  /*b410*/  STS.U16 [R7+0x7600], R21 ;  /* 0x0076001507007388 */ /* 0x0001e40000000400 */
[----:B0-----:R-:W-:-:S05]  /*b420*/  LOP3.LUT R28, R28, 0x7f, RZ, 0xc0, !PT ;  /* 0x0000007f1c1c7812 */ /* 0x001fca00078ec0ff */
[----:B------:R-:W-:-:S05]  /*b430*/  IMAD.SHL.U32 R28, R28, 0x2, RZ ;  /* 0x000000021c1c7824 */ /* 0x000fca00078e00ff */
[----:B-1----:R-:W-:Y:S02]  /*b440*/  LOP3.LUT R6, R28, 0x70, RZ, 0x3c, !PT ;  /* 0x000000701c067812 */ /* 0x002fe400078e3cff */
[----:B------:R-:W3:Y:S04]  /*b450*/  LDL.LU R28, [R1+0xec] ;  /* 0x0000ec00011c7983 */ /* 0x000ee80000300800 */
[----:B--2---:R-:W2:Y:S04]  /*b460*/  LDL.LU R13, [R1+0x95c] ;  /* 0x00095c00010d7983 */ /* 0x004ea80000300800 */
[----:B------:R-:W2:Y:S04]  /*b470*/  LDL.LU R21, [R1+0x958] ;  /* 0x0009580001157983 */ /* 0x000ea80000300800 */
[----:B--2---:R0:W-:Y:S04]  /*b480*/  STS.U16 [R7+0x7e00], R21 ;  /* 0x007e001507007388 */ /* 0x0041e80000000400 */
[----:B------:R1:W-:Y:S04]  /*b490*/  STS.U16 [R6+0x700], R14 ;  /* 0x0007000e06007388 */ /* 0x0003e80000000400 */
[----:B------:R2:W-:Y:S04]  /*b4a0*/  STS.U16 [R6+0xf00], R15 ;  /* 0x000f000f06007388 */ /* 0x0005e80000000400 */
[----:B0-----:R-:W4:Y:S04]  /*b4b0*/  LDL.LU R21, [R1+0xcc] ;  /* 0x0000cc0001157983 */ /* 0x001f280000300800 */
[----:B-1----:R-:W4:Y:S04]  /*b4c0*/  LDL.LU R14, [R1+0x954] ;  /* 0x00095400010e7983 */ /* 0x002f280000300800 */
[----:B--2---:R-:W2:Y:S04]  /*b4d0*/  LDL.LU R15, [R1+0x950] ;  /* 0x00095000010f7983 */ /* 0x004ea80000300800 */
[----:B------:R0:W-:Y:S04]  /*b4e0*/  STS.U16 [R6+0x1700], R16 ;  /* 0x0017001006007388 */ /* 0x0001e80000000400 */
[----:B------:R1:W-:Y:S04]  /*b4f0*/  STS.U16 [R6+0x1f00], R17 ;  /* 0x001f001106007388 */ /* 0x0003e80000000400 */
[----:B------:R3:W-:Y:S04]  /*b500*/  STS.U16 [R6+0x2700], R18 ;  /* 0x0027001206007388 */ /* 0x0007e80000000400 */
[----:B0-----:R-:W2:Y:S04]  /*b510*/  LDL.LU R16, [R1+0x94c] ;  /* 0x00094c0001107983 */ /* 0x001ea80000300800 */
[----:B-1----:R-:W2:Y:S04]  /*b520*/  LDL.LU R17, [R1+0x948] ;  /* 0x0009480001117983 */ /* 0x002ea80000300800 */
[----:B---3--:R-:W3:Y:S04]  /*b530*/  LDL.LU R18, [R1+0x944] ;  /* 0x0009440001127983 */ /* 0x008ee80000300800 */
[----:B------:R0:W-:Y:S04]  /*b540*/  STS.U16 [R6+0x2f00], R19 ;  /* 0x002f001306007388 */ /* 0x0001e80000000400 */
[----:B------:R1:W-:Y:S04]  /*b550*/  STS.U16 [R6+0x3700], R20 ;  /* 0x0037001406007388 */ /* 0x0003e80000000400 */
[----:B------:R1:W-:Y:S04]  /*b560*/  STS.U16 [R6+0x3f00], R0 ;  /* 0x003f000006007388 */ /* 0x0003e80000000400 */
[----:B0-----:R-:W2:Y:S04]  /*b570*/  LDL.LU R19, [R1+0x940] ;  /* 0x0009400001137983 */ /* 0x001ea80000300800 */
[----:B-1----:R-:W2:Y:S04]  /*b580*/  LDL.LU R20, [R1+0x93c] ;  /* 0x00093c0001147983 */ /* 0x002ea80000300800 */
[----:B------:R-:W2:Y:S04]  /*b590*/  LDL.LU R0, [R1+0x938] ;  /* 0x0009380001007983 */ /* 0x000ea80000300800 */
[----:B------:R0:W-:Y:S04]  /*b5a0*/  STS.U16 [R6+0x4700], R29 ;  /* 0x0047001d06007388 */ /* 0x0001e80000000400 */
[----:B0-----:R-:W2:Y:S04]  /*b5b0*/  LDL.LU R29, [R1+0x934] ;  /* 0x00093400011d7983 */ /* 0x001ea80000300800 */
[----:B------:R-:W-:Y:S04]  /*b5c0*/  STS.U16 [R6+0x4f00], R28 ;  /* 0x004f001c06007388 */ /* 0x000fe80000000400 */
[----:B----4-:R-:W-:Y:S04]  /*b5d0*/  STS.U16 [R6+0x5700], R21 ;  /* 0x0057001506007388 */ /* 0x010fe80000000400 */
[----:B------:R-:W-:Y:S04]  /*b5e0*/  STS.U16 [R6+0x5f00], R22 ;  /* 0x005f001606007388 */ /* 0x000fe80000000400 */
[----:B------:R-:W-:Y:S04]  /*b5f0*/  STS.U16 [R6+0x6700], R23 ;  /* 0x0067001706007388 */ /* 0x000fe80000000400 */
[----:B--2---:R0:W-:Y:S04]  /*b600*/  STS.U16 [R6+0x6f00], R29 ;  /* 0x006f001d06007388 */ /* 0x0041e80000000400 */
[----:B------:R1:W-:Y:S04]  /*b610*/  STS.U16 [R6+0x7700], R0 ;  /* 0x0077000006007388 */ /* 0x0003e80000000400 */
[----:B0-----:R-:W2:Y:S04]  /*b620*/  LDL.LU R29, [R1+0x930] ;  /* 0x00093000011d7983 */ /* 0x001ea80000300800 */
[----:B-1----:R-:W4:Y:S04]  /*b630*/  LDL R0, [R1+0x1b8] ;  /* 0x0001b80001007983 */ /* 0x002f280000100800 */
[----:B------:R-:W0:Y:S04]  /*b640*/  S2R R28, SR_TID.X ;  /* 0x00000000001c7919 */ /* 0x000e280000002100 */
[----:B------:R-:W-:Y:S01]  /*b650*/  STS.U16 [R6+0x7f00], R20 ;  /* 0x007f001406007388 */ /* 0x000fe20000000400 */
[----:B0-----:R-:W-:-:S05]  /*b660*/  LOP3.LUT R28, R28, 0x7f, RZ, 0xc0, !PT ;  /* 0x0000007f1c1c7812 */ /* 0x001fca00078ec0ff */
[----:B------:R-:W-:-:S05]  /*b670*/  IMAD.SHL.U32 R28, R28, 0x2, RZ ;  /* 0x000000021c1c7824 */ /* 0x000fca00078e00ff */
[----:B------:R-:W-:Y:S01]  /*b680*/  LOP3.LUT R23, R28, 0x10, RZ, 0x3c, !PT ;  /* 0x000000101c177812 */ /* 0x000fe200078e3cff */
[----:B------:R-:W-:Y:S04]  /*b690*/  STS.U16 [R28+0x8000], R19 ;  /* 0x008000131c007388 */ /* 0x000fe80000000400 */
[----:B------:R-:W-:Y:S04]  /*b6a0*/  STS.U16 [R28+0x8800], R8 ;  /* 0x008800081c007388 */ /* 0x000fe80000000400 */
[----:B---3--:R-:W-:Y:S04]  /*b6b0*/  STS.U16 [R23+0x8100], R18 ;  /* 0x0081001217007388 */ /* 0x008fe80000000400 */
        /* <DEDUP_REMOVED lines=13> */
[----:B------:R-:W-:Y:S06]  /*b790*/  BAR.SYNC.DEFER_BLOCKING 0x0 ;  /* 0x0000000000007b1d */ /* 0x000fec0000010000 */
[----:B--2---:R-:W-:Y:S04]  /*b7a0*/  LDSM.16.MT88.4 R20, [R29] ;  /* 0x000000001d14783b */ /* 0x004fe80000004200 */
[----:B----4-:R-:W0:Y:S04]  /*b7b0*/  LDSM.16.M88.4 R8, [R0+0x8800] ;  /* 0x008800000008783b */ /* 0x010e280000000200 */
[----:B------:R-:W-:Y:S04]  /*b7c0*/  LDSM.16.M88.4 R4, [R0+0x8000] ;  /* 0x008000000004783b */ /* 0x000fe80000000200 */
[----:B------:R-:W1:Y:S04]  /*b7d0*/  LDSM.16.MT88.4 R24, [R29+0x1000] ;  /* 0x001000001d18783b */ /* 0x000e680000004200 */
[----:B------:R-:W2:Y:S04]  /*b7e0*/  LDSM.16.MT88.4 R12, [R29+0x1080] ;  /* 0x001080001d0c783b */ /* 0x000ea80000004200 */
[----:B------:R-:W3:Y:S04]  /*b7f0*/  LDSM.16.MT88.4 R16, [R29+0x80] ;  /* 0x000080001d10783b */ /* 0x000ee80000004200 */
[----:B0-----:R-:W-:Y:S04]  /*b800*/  STL.64 [R1+0x928], R10 ;  /* 0x0009280a01007387 */ /* 0x001fe80000100a00 */
[----:B------:R0:W-:Y:S04]  /*b810*/  STL.64 [R1+0x920], R8 ;  /* 0x0009200801007387 */ /* 0x0001e80000100a00 */
[----:B0-----:R-:W4:Y:S04]  /*b820*/  LDL.LU.64 R8, [R1+0x30] ;  /* 0x0000300001087983 */ /* 0x001f280000300a00 */
[----:B------:R-:W4:Y:S04]  /*b830*/  LDL.LU.64 R10, [R1+0x38] ;  /* 0x00003800010a7983 */ /* 0x000f280000300a00 */
[----:B-1----:R-:W-:Y:S04]  /*b840*/  STL.64 [R1+0x918], R26 ;  /* 0x0009181a01007387 */ /* 0x002fe80000100a00 */
[----:B------:R0:W-:Y:S04]  /*b850*/  STL.64 [R1+0x910], R24 ;  /* 0x0009101801007387 */ /* 0x0001e80000100a00 */
[----:B0-----:R-:W3:Y:S04]  /*b860*/  LDL.LU.64 R24, [R1] ;  /* 0x0000000001187983 */ /* 0x001ee80000300a00 */
[----:B------:R-:W3:Y:S04]  /*b870*/  LDL.LU.64 R26, [R1+0x8] ;  /* 0x00000800011a7983 */ /* 0x000ee80000300a00 */
[----:B--2---:R-:W-:Y:S04]  /*b880*/  STL.64 [R1+0x8f8], R14 ;  /* 0x0008f80e01007387 */ /* 0x004fe80000100a00 */
[----:B------:R0:W-:Y:S04]  /*b890*/  STL.64 [R1+0x8f0], R12 ;  /* 0x0008f00c01007387 */ /* 0x0001e80000100a00 */
[----:B0-----:R-:W2:Y:S04]  /*b8a0*/  LDL.LU.64 R12, [R1+0x20] ;  /* 0x00002000010c7983 */ /* 0x001ea80000300a00 */
[----:B------:R-:W2:Y:S01]  /*b8b0*/  LDL.LU.64 R14, [R1+0x28] ;  /* 0x00002800010e7983 */ /* 0x000ea20000300a00 */
[C---:B----4-:R-:W-:Y:S11]  /*b8c0*/  HMMA.16816.F32.BF16 R8, R20.reuse, R4, R8 ;  /* 0x000000041408723c */ /* 0x050ff60000041808 */
[----:B------:R-:W-:Y:S11]  /*b8d0*/  @!UPT UIADD3 URZ, URZ, URZ, URZ ;  /* 0x0000003f3f3ff290 */ /* 0x000ff6000fffe03f */
[----:B------:R-:W-:Y:S01]  /*b8e0*/  @!UPT UIADD3 URZ, URZ, URZ, URZ ;  /* 0x0000003f3f3ff290 */ /* 0x000fe2000fffe03f */
[----:B------:R0:W-:Y:S01]  /*b8f0*/  STL [R1+0x30], R8 ;  /* 0x0000300801007387 */ /* 0x0001e20000100800 */
[----:B------:R-:W-:Y:S02]  /*b900*/  IMAD.MOV.U32 R3, RZ, RZ, R10 ;  /* 0x000000ffff037224 */ /* 0x000fe400078e000a */
[----:B------:R-:W-:Y:S02]  /*b910*/  IMAD.MOV.U32 R2, RZ, RZ, R11 ;  /* 0x000000ffff027224 */ /* 0x000fe400078e000b */
[----:B------:R-:W-:Y:S01]  /*b920*/  IMAD.MOV.U32 R28, RZ, RZ, R9 ;  /* 0x000000ffff1c7224 */ /* 0x000fe200078e0009 */
[----:B------:R-:W4:Y:S04]  /*b930*/  LDL.LU.64 R10, [R1+0x928] ;  /* 0x00092800010a7983 */ /* 0x000f280000300a00 */
[----:B0-----:R-:W2:Y:S02]  /*b940*/  LDL.LU.64 R8, [R1+0x920] ;  /* 0x0009200001087983 */ /* 0x001ea40000300a00 */
[----:B--2---:R-:W-:Y:S02]  /*b950*/  HMMA.16816.F32.BF16 R12, R20, R8, R12 ;  /* 0x00000008140c723c */ /* 0x004fe4000004180c */
[----:B------:R-:W3:Y:S04]  /*b960*/  LDL.LU.64 R20, [R1+0x10] ;  /* 0x0000100001147983 */ /* 0x000ee80000300a00 */
[----:B------:R-:W3:Y:S11]  /*b970*/  LDL.LU.64 R22, [R1+0x18] ;  /* 0x0000180001167983 */ /* 0x000ef60000300a00 */
[----:B------:R-:W-:Y:S06]  /*b980*/  @!UPT UIADD3 URZ, URZ, URZ, URZ ;  /* 0x0000003f3f3ff290 */ /* 0x000fec000fffe03f */
[----:B------:R-:W-:Y:S04]  /*b990*/  STL.64 [R1+0x908], R14 ;  /* 0x0009080e01007387 */ /* 0x000fe80000100a00 */
[----:B------:R0:W-:Y:S02]  /*b9a0*/  STL.64 [R1+0x900], R12 ;  /* 0x0009000c01007387 */ /* 0x0001e40000100a00 */
[----:B0-----:R-:W-:Y:S02]  /*b9b0*/  IMAD.MOV.U32 R13, RZ, RZ, R28 ;  /* 0x000000ffff0d7224 */ /* 0x001fe400078e001c */
[----:B------:R-:W2:Y:S04]  /*b9c0*/  LDL.LU R12, [R1+0x30] ;  /* 0x00003000010c7983 */ /* 0x000ea80000300800 */
[----:B------:R-:W0:Y:S01]  /*b9d0*/  S2R R28, SR_TID.X ;  /* 0x00000000001c7919 */ /* 0x000e220000002100 */
[----:B------:R-:W-:-:S02]  /*b9e0*/  IMAD.MOV.U32 R14, RZ, RZ, R3 ;  /* 0x000000ffff0e7224 */ /* 0x000fc400078e0003 */
[----:B------:R-:W-:Y:S01]  /*b9f0*/  IMAD.MOV.U32 R15, RZ, RZ, R2 ;  /* 0x000000ffff0f7224 */ /* 0x000fe200078e0002 */
[C---:B---3--:R-:W-:Y:S08]  /*ba00*/  HMMA.16816.F32.BF16 R20, R16.reuse, R4, R20 ;  /* 0x000000041014723c */ /* 0x048ff00000041814 */
[----:B------:R-:W-:Y:S11]  /*ba10*/  HMMA.16816.F32.BF16 R16, R16, R8, R24 ;  /* 0x000000081010723c */ /* 0x000ff60000041818 */
[----:B------:R-:W-:Y:S05]  /*ba20*/  @!UPT UIADD3 URZ, URZ, URZ, URZ ;  /* 0x0000003f3f3ff290 */ /* 0x000fea000fffe03f */
[----:B------:R-:W-:Y:S02]  /*ba30*/  IMAD.MOV.U32 R5, RZ, RZ, R20 ;  /* 0x000000ffff057224 */ /* 0x000fe400078e0014 */
[----:B------:R-:W-:-:S06]  /*ba40*/  IMAD.MOV.U32 R4, RZ, RZ, R21 ;  /* 0x000000ffff047224 */ /* 0x000fcc00078e0015 */
[----:B------:R-:W-:Y:S02]  /*ba50*/  IMAD.MOV.U32 R21, RZ, RZ, R16 ;  /* 0x000000ffff157224 */ /* 0x000fe400078e0010 */
[----:B------:R-:W-:Y:S02]  /*ba60*/  IMAD.MOV.U32 R20, RZ, RZ, R17 ;  /* 0x000000ffff147224 */ /* 0x000fe400078e0011 */
[----:B------:R-:W-:Y:S02]  /*ba70*/  IMAD.MOV.U32 R9, RZ, RZ, R18 ;  /* 0x000000ffff097224 */ /* 0x000fe400078e0012 */
[----:B------:R-:W-:Y:S02]  /*ba80*/  IMAD.MOV.U32 R8, RZ, RZ, R19 ;  /* 0x000000ffff087224 */ /* 0x000fe400078e0013 */
[----:B------:R-:W1:Y:S04]  /*ba90*/  LDSM.16.MT88.4 R16, [R29+0x2000] ;  /* 0x002000001d10783b */ /* 0x000e680000004200 */
[----:B-1----:R-:W-:Y:S04]  /*baa0*/  STL.64 [R1+0x8d8], R18 ;  /* 0x0008d81201007387 */ /* 0x002fe80000100a00 */
[----:B------:R1:W-:Y:S02]  /*bab0*/  STL.64 [R1+0x8d0], R16 ;  /* 0x0008d01001007387 */ /* 0x0003e40000100a00 */
[----:B-1----:R-:W-:Y:S01]  /*bac0*/  IMAD.MOV.U32 R17, RZ, RZ, R20 ;  /* 0x000000ffff117224 */ /* 0x002fe200078e0014 */
[----:B0-----:R-:W-:Y:S01]  /*bad0*/  LOP3.LUT R20, R28, 0x7, RZ, 0xc0, !PT ;  /* 0x000000071c147812 */ /* 0x001fe200078ec0ff */
[----:B------:R-:W-:-:S02]  /*bae0*/  IMAD.MOV.U32 R16, RZ, RZ, R21 ;  /* 0x000000ffff107224 */ /* 0x000fc400078e0015 */
[----:B------:R-:W-:Y:S02]  /*baf0*/  IMAD.SHL.U32 R21, R28, 0x2, RZ ;  /* 0x000000021c157824 */ /* 0x000fe400078e00ff */
[----:B------:R-:W-:-:S05]  /*bb00*/  IMAD R20, R20, 0x110, RZ ;  /* 0x0000011014147824 */ /* 0x000fca00078e02ff */
[----:B------:R-:W-:-:S04]  /*bb10*/  LOP3.LUT R20, R20, 0x30, R21, 0x78, !PT ;  /* 0x0000003014147812 */ /* 0x000fc800078e7815 */
[----:B------:R-:W-:-:S05]  /*bb20*/  LOP3.LUT R20, R20, 0x40, RZ, 0x3c, !PT ;  /* 0x0000004014147812 */ /* 0x000fca00078e3cff */
[----:B------:R-:W0:Y:S01]  /*bb30*/  LDSM.16.M88.4 R24, [R20+0x8000] ;  /* 0x008000001418783b */ /* 0x000e220000000200 */
[----:B------:R-:W-:Y:S02]  /*bb40*/  IMAD.MOV.U32 R18, RZ, RZ, R9 ;  /* 0x000000ffff127224 */ /* 0x000fe400078e0009 */
[----:B------:R-:W-:Y:S02]  /*bb50*/  IMAD.MOV.U32 R19, RZ, RZ, R8 ;  /* 0x000000ffff137224 */ /* 0x000fe400078e0008 */
[----:B------:R-:W-:Y:S02]  /*bb60*/  IMAD.MOV.U32 R3, RZ, RZ, R22 ;  /* 0x000000ffff037224 */ /* 0x000fe400078e0016 */
[----:B------:R-:W-:Y:S01]  /*bb70*/  IMAD.MOV.U32 R2, RZ, RZ, R23 ;  /* 0x000000ffff027224 */ /* 0x000fe200078e0017 */
[----:B------:R1:W-:Y:S04]  /*bb80*/  STL.64 [R1+0x8e8], R18 ;  /* 0x0008e81201007387 */ /* 0x0003e80000100a00 */
[----:B------:R-:W-:Y:S04]  /*bb90*/  STL.64 [R1+0x8e0], R16 ;  /* 0x0008e01001007387 */ /* 0x000fe80000100a00 */
[----:B------:R-:W3:Y:S01]  /*bba0*/  LDSM.16.M88.4 R20, [R20+0x8800] ;  /* 0x008800001414783b */ /* 0x000ee20000000200 */
[----:B-1----:R-:W-:-:S02]  /*bbb0*/  IMAD.MOV.U32 R18, RZ, RZ, R3 ;  /* 0x000000ffff127224 */ /* 0x002fc400078e0003 */
[----:B------:R-:W-:Y:S01]  /*bbc0*/  IMAD.MOV.U32 R19, RZ, RZ, R2 ;  /* 0x000000ffff137224 */ /* 0x000fe200078e0002 */
[----:B0-----:R-:W-:Y:S01]  /*bbd0*/  STL.64 [R1+0x40], R24 ;  /* 0x0000401801007387 */ /* 0x001fe20000100a00 */
[----:B------:R-:W-:Y:S02]  /*bbe0*/  IMAD.MOV.U32 R3, RZ, RZ, R24 ;  /* 0x000000ffff037224 */ /* 0x000fe400078e0018 */
[----:B------:R-:W-:Y:S01]  /*bbf0*/  IMAD.MOV.U32 R2, RZ, RZ, R25 ;  /* 0x000000ffff027224 */ /* 0x000fe200078e0019 */
[----:B------:R0:W-:Y:S04]  /*bc00*/  STL.64 [R1+0x48], R26 ;  /* 0x0000481a01007387 */ /* 0x0001e80000100a00 */
[----:B0-----:R-:W2:Y:S04]  /*bc10*/  LDL.LU.64 R26, [R1+0x918] ;  /* 0x00091800011a7983 */ /* 0x001ea80000300a00 */
[----:B------:R-:W2:Y:S04]  /*bc20*/  LDL.LU.64 R24, [R1+0x910] ;  /* 0x0009100001187983 */ /* 0x000ea80000300a00 */
[----:B---3--:R-:W-:Y:S04]  /*bc30*/  STL.64 [R1+0x50], R20 ;  /* 0x0000501401007387 */ /* 0x008fe80000100a00 */
[----:B------:R-:W-:Y:S04]  /*bc40*/  STL.64 [R1+0x58], R22 ;  /* 0x0000581601007387 */ /* 0x000fe80000100a00 */
[----:B------:R-:W0:Y:S01]  /*bc50*/  LDSM.16.MT88.4 R20, [R29+0x2080] ;  /* 0x002080001d14783b */ /* 0x000e220000004200 */
[----:B------:R-:W-:-:S02]  /*bc60*/  IMAD.MOV.U32 R16, RZ, RZ, R5 ;  /* 0x000000ffff107224 */ /* 0x000fc400078e0005 */
[----:B------:R-:W-:Y:S01]  /*bc70*/  IMAD.MOV.U32 R17, RZ, RZ, R4 ;  /* 0x000000ffff117224 */ /* 0x000fe200078e0004 */
[----:B0-----:R-:W-:Y:S04]  /*bc80*/  STL.64 [R1+0x8b8], R22 ;  /* 0x0008b81601007387 */ /* 0x001fe80000100a00 */
[----:B------:R0:W-:Y:S02]  /*bc90*/  STL.64 [R1+0x8b0], R20 ;  /* 0x0008b01401007387 */ /* 0x0001e40000100a00 */
[----:B0-----:R-:W-:Y:S02]  /*bca0*/  IMAD.MOV.U32 R20, RZ, RZ, R3 ;  /* 0x000000ffff147224 */ /* 0x001fe400078e0003 */
[----:B------:R-:W-:Y:S01]  /*bcb0*/  IMAD.MOV.U32 R21, RZ, RZ, R2 ;  /* 0x000000ffff157224 */ /* 0x000fe200078e0002 */
[----:B--2---:R-:W-:Y:S11]  /*bcc0*/  HMMA.16816.F32.BF16 R12, R24, R6, R12 ;  /* 0x00000006180c723c */ /* 0x004ff6000004180c */
[----:B------:R-:W-:Y:S11]  /*bcd0*/  @!UPT UIADD3 URZ, URZ, URZ, URZ ;  /* 0x0000003f3f3ff290 */ /* 0x000ff6000fffe03f */
[----:B------:R-:W-:Y:S02]  /*bce0*/  @!UPT UIADD3 URZ, URZ, URZ, URZ ;  /* 0x0000003f3f3ff290 */ /* 0x000fe4000fffe03f */
[----:B------:R-:W-:Y:S02]  /*bcf0*/  IMAD.MOV.U32 R3, RZ, RZ, R14 ;  /* 0x000000ffff037224 */ /* 0x000fe400078e000e */
[----:B------:R-:W-:Y:S02]  /*bd00*/  IMAD.MOV.U32 R2, RZ, RZ, R15 ;  /* 0x000000ffff027224 */ /* 0x000fe400078e000f */
[----:B------:R-:W-:Y:S01]  /*bd10*/  IMAD.MOV.U32 R5, RZ, RZ, R12 ;  /* 0x000000ffff057224 */ /* 0x000fe200078e000c */
[----:B------:R-:W4:Y:S01]  /*bd20*/  LDL.LU.64 R14, [R1+0x908] ;  /* 0x00090800010e7983 */ /* 0x000f220000300a00 */
[----:B------:R-:W-:-:S03]  /*bd30*/  IMAD.MOV.U32 R4, RZ, RZ, R13 ;  /* 0x000000ffff047224 */ /* 0x000fc600078e000d */
[----:B------:R-:W4:Y:S02]  /*bd40*/  LDL.LU.64 R12, [R1+0x900] ;  /* 0x00090000010c7983 */ /* 0x000f240000300a00 */
[----:B----4-:R-:W-:Y:S02]  /*bd50*/  HMMA.16816.F32.BF16 R24, R24, R10, R12 ;  /* 0x0000000a1818723c */ /* 0x010fe4000004180c */
[----:B------:R-:W2:Y:S04]  /*bd60*/  LDL.LU.64 R14, [R1+0x8f8] ;  /* 0x0008f800010e7983 */ /* 0x000ea80000300a00 */
[----:B------:R-:W2:Y:S11]  /*bd70*/  LDL.LU.64 R12, [R1+0x8f0] ;  /* 0x0008f000010c7983 */ /* 0x000eb60000300a00 */
[----:B------:R-:W-:Y:S06]  /*bd80*/  @!UPT UIADD3 URZ, URZ, URZ, URZ ;  /* 0x0000003f3f3ff290 */ /* 0x000fec000fffe03f */
[----:B------:R0:W-:Y:S04]  /*bd90*/  STL.64 [R1+0x8c8], R26 ;  /* 0x0008c81a01007387 */ /* 0x0001e80000100a00 */
[----:B------:R1:W-:Y:S01]  /*bda0*/  STL.64 [R1+0x8c0], R24 ;  /* 0x0008c01801007387 */ /* 0x0003e20000100a00 */
[----:B0-----:R-:W-:Y:S02]  /*bdb0*/  IMAD.MOV.U32 R26, RZ, RZ, R3 ;  /* 0x000000ffff1a7224 */ /* 0x001fe400078e0003 */
[----:B------:R-:W-:Y:S02]  /*bdc0*/  IMAD.MOV.U32 R27, RZ, RZ, R2 ;  /* 0x000000ffff1b7224 */ /* 0x000fe400078e0002 */
[----:B-1----:R-:W-:Y:S02]  /*bdd0*/  IMAD.MOV.U32 R24, RZ, RZ, R5 ;  /* 0x000000ffff187224 */ /* 0x002fe400078e0005 */
[----:B------:R-:W-:Y:S01]  /*bde0*/  IMAD.MOV.U32 R25, RZ, RZ, R4 ;  /* 0x000000ffff197224 */ /* 0x000fe200078e0004 */
[----:B--2---:R-:W-:Y:S11]  /*bdf0*/  HMMA.16816.F32.BF16 R16, R12, R6, R16 ;  /* 0x000000060c10723c */ /* 0x004ff60000041810 */
[----:B------:R-:W-:Y:S11]  /*be00*/  @!UPT UIADD3 URZ, URZ, URZ, URZ ;  /* 0x0000003f3f3ff290 */ /* 0x000ff6000fffe03f */
[----:B------:R-:W-:Y:S02]  /*be10*/  @!UPT UIADD3 URZ, URZ, URZ, URZ ;  /* 0x0000003f3f3ff290 */ /* 0x000fe4000fffe03f */
[----:B------:R-:W-:Y:S02]  /*be20*/  IMAD.MOV.U32 R3, RZ, RZ, R18 ;  /* 0x000000ffff037224 */ /* 0x000fe400078e0012 */
[----:B------:R-:W-:Y:S02]  /*be30*/  IMAD.MOV.U32 R2, RZ, RZ, R19 ;  /* 0x000000ffff027224 */ /* 0x000fe400078e0013 */
[----:B------:R-:W-:Y:S01]  /*be40*/  IMAD.MOV.U32 R5, RZ, RZ, R16 ;  /* 0x000000ffff057224 */ /* 0x000fe200078e0010 */
[----:B------:R-:W2:Y:S01]  /*be50*/  LDL.LU.64 R18, [R1+0x8e8] ;  /* 0x0008e80001127983 */ /* 0x000ea20000300a00 */
[----:B------:R-:W-:-:S03]  /*be60*/  IMAD.MOV.U32 R4, RZ, RZ, R17 ;  /* 0x000000ffff047224 */ /* 0x000fc600078e0011 */
[----:B------:R-:W2:Y:S02]  /*be70*/  LDL.LU.64 R16, [R1+0x8e0] ;  /* 0x0008e00001107983 */ /* 0x000ea40000300a00 */
[----:B--2---:R-:W-:Y:S02]  /*be80*/  HMMA.16816.F32.BF16 R12, R12, R10, R16 ;  /* 0x0000000a0c0c723c */ /* 0x004fe40000041810 */
[----:B------:R-:W2:Y:S04]  /*be90*/  LDL.LU.64 R18, [R1+0x8d8] ;  /* 0x0008d80001127983 */ /* 0x000ea80000300a00 */
[----:B------:R-:W2:Y:S04]  /*bea0*/  LDL.LU.64 R16, [R1+0x8d0] ;  /* 0x0008d00001107983 */ /* 0x000ea80000300a00 */
[----:B------:R-:W0:Y:S11]  /*beb0*/  LDSM.16.MT88.4 R8, [R29+0x3080] ;  /* 0x003080001d08783b */ /* 0x000e360000004200 */
[----:B------:R-:W-:Y:S02]  /*bec0*/  @!UPT UIADD3 URZ, URZ, URZ, URZ ;  /* 0x0000003f3f3ff290 */ /* 0x000fe4000fffe03f */
[----:B------:R-:W-:Y:S04]  /*bed0*/  STL.64 [R1+0x8a8], R14 ;  /* 0x0008a80e01007387 */ /* 0x000fe80000100a00 */
[----:B------:R-:W-:Y:S04]  /*bee0*/  STL.64 [R1+0x8a0], R12 ;  /* 0x0008a00c01007387 */ /* 0x000fe80000100a00 */
[----:B0-----:R-:W-:Y:S04]  /*bef0*/  STL.64 [R1+0x888], R10 ;  /* 0x0008880a01007387 */ /* 0x001fe80000100a00 */
[----:B------:R0:W-:Y:S04]  /*bf00*/  STL.64 [R1+0x880], R8 ;  /* 0x0008800801007387 */ /* 0x0001e80000100a00 */
[----:B0-----:R-:W3:Y:S04]  /*bf10*/  LDL.LU.64 R8, [R1+0x50] ;  /* 0x0000500001087983 */ /* 0x001ee80000300a00 */
[----:B------:R-:W4:Y:S01]  /*bf20*/  LDL.LU.64 R10, [R1+0x58] ;  /* 0x00005800010a7983 */ /* 0x000f220000300a00 */
[----:B--2---:R-:W-:Y:S03]  /*bf30*/  HMMA.16816.F32.BF16 R20, R16, R20, R24 ;  /* 0x000000141014723c */ /* 0x004fe60000041818 */
[----:B------:R-:W3:Y:S04]  /*bf40*/  LDL.LU.64 R26, [R1+0x8c8] ;  /* 0x0008c800011a7983 */ /* 0x000ee80000300a00 */
[----:B------:R-:W3:Y:S01]  /*bf50*/  LDL.LU.64 R24, [R1+0x8c0] ;  /* 0x0008c00001187983 */ /* 0x000ee20000300a00 */
[----:B------:R-:W-:-:S02]  /*bf60*/  IMAD.MOV.U32 R14, RZ, RZ, R3 ;  /* 0x000000ffff0e7224 */ /* 0x000fc400078e0003 */
[----:B------:R-:W-:Y:S11]  /*bf70*/  IMAD.MOV.U32 R15, RZ, RZ, R2 ;  /* 0x000000ffff0f7224 */ /* 0x000ff600078e0002 */
[----:B------:R-:W-:Y:S02]  /*bf80*/  @!UPT UIADD3 URZ, URZ, URZ, URZ ;  /* 0x0000003f3f3ff290 */ /* 0x000fe4000fffe03f */
[----:B------:R0:W-:Y:S01]  /*bf90*/  STL.64 [R1], R20 ;  /* 0x0000001401007387 */ /* 0x0001e20000100a00 */
[----:B------:R-:W-:Y:S02]  /*bfa0*/  IMAD.MOV.U32 R3, RZ, RZ, R22 ;  /* 0x000000ffff037224 */ /* 0x000fe400078e0016 */
[----:B------:R-:W-:Y:S02]  /*bfb0*/  IMAD.MOV.U32 R2, RZ, RZ, R23 ;  /* 0x000000ffff027224 */ /* 0x000fe400078e0017 */
[----:B------:R-:W2:Y:S04]  /*bfc0*/  LDL.LU.64 R22, [R1+0x8b8] ;  /* 0x0008b80001167983 */ /* 0x000ea80000300a00 */
[----:B0-----:R-:W2:Y:S01]  /*bfd0*/  LDL.LU.64 R20, [R1+0x8b0] ;  /* 0x0008b00001147983 */ /* 0x001ea20000300a00 */
[----:B---3--:R-:W-:Y:S11]  /*bfe0*/  HMMA.16816.F32.BF16 R24, R16, R8, R24 ;  /* 0x000000081018723c */ /* 0x008ff60000041818 */
[----:B------:R-:W-:Y:S11]  /*bff0*/  @!UPT UIADD3 URZ, URZ, URZ, URZ ;  /* 0x0000003f3f3ff290 */ /* 0x000ff6000fffe03f */
[----:B------:R-:W-:Y:S01]  /*c000*/  @!UPT UIADD3 URZ, URZ, URZ, URZ ;  /* 0x0000003f3f3ff290 */ /* 0x000fe2000fffe03f */
[----:B------:R-:W-:Y:S04]  /*c010*/  STL.64 [R1+0x898], R26 ;  /* 0x0008981a01007387 */ /* 0x000fe80000100a00 */
[----:B------:R0:W-:Y:S04]  /*c020*/  STL.64 [R1+0x890], R24 ;  /* 0x0008901801007387 */ /* 0x0001e80000100a00 */
[----:B0-----:R-:W2:Y:S01]  /*c030*/  LDL.LU.64 R24, [R1+0x40] ;  /* 0x0000400001187983 */ /* 0x001ea20000300a00 */
[----:B------:R-:W-:Y:S02]  /*c040*/  IMAD.MOV.U32 R12, RZ, RZ, R5 ;  /* 0x000000ffff0c7224 */ /* 0x000fe400078e0005 */
[----:B------:R-:W-:Y:S01]  /*c050*/  IMAD.MOV.U32 R13, RZ, RZ, R4 ;  /* 0x000000ffff0d7224 */ /* 0x000fe200078e0004 */
[----:B------:R-:W3:Y:S04]  /*c060*/  LDL.LU.64 R26, [R1+0x48] ;  /* 0x00004800011a7983 */ /* 0x000ee80000300a00 */
[----:B------:R-:W-:Y:S02]  /*c070*/  LDSM.16.MT88.4 R4, [R29+0x3000] ;  /* 0x003000001d04783b */ /* 0x000fe40000004200 */
        /* <DEDUP_REMOVED lines=10> */
[----:B------:R-:W-:Y:S11]  /*c120*/  LDSM.16.M88.4 R12, [R0+0x8080] ;  /* 0x00808000000c783b */ /* 0x000ff60000000200 */
[----:B------:R-:W-:Y:S10]  /*c130*/  @!UPT UIADD3 URZ, URZ, URZ, URZ ;  /* 0x0000003f3f3ff290 */ /* 0x000ff4000fffe03f */
[----:B------:R0:W-:Y:S04]  /*c140*/  STL.64 [R1+0x870], R22 ;  /* 0x0008701601007387 */ /* 0x0001e80000100a00 */
[----:B------:R1:W-:Y:S01]  /*c150*/  STL.64 [R1+0x868], R20 ;  /* 0x0008681401007387 */ /* 0x0003e20000100a00 */
[----:B0-----:R-:W-:Y:S02]  /*c160*/  IMAD.MOV.U32 R22, RZ, RZ, R17 ;  /* 0x000000ffff167224 */ /* 0x001fe400078e0011 */
[----:B------:R-:W-:Y:S02]  /*c170*/  IMAD.MOV.U32 R23, RZ, RZ, R16 ;  /* 0x000000ffff177224 */ /* 0x000fe400078e0010 */
[----:B-1----:R-:W-:Y:S02]  /*c180*/  IMAD.MOV.U32 R20, RZ, RZ, R19 ;  /* 0x000000ffff147224 */ /* 0x002fe400078e0013 */
[----:B------:R-:W-:-:S02]  /*c190*/  IMAD.MOV.U32 R21, RZ, RZ, R18 ;  /* 0x000000ffff157224 */ /* 0x000fc400078e0012 */
[----:B------:R-:W0:Y:S04]  /*c1a0*/  LDSM.16.MT88.4 R16, [R29+0x4000] ;  /* 0x004000001d10783b */ /* 0x000e280000004200 */
[----:B0-----:R-:W-:Y:S04]  /*c1b0*/  STL [R1+0x87c], R18 ;  /* 0x00087c1201007387 */ /* 0x001fe80000100800 */
[----:B------:R-:W-:Y:S04]  /*c1c0*/  STL [R1+0x878], R19 ;  /* 0x0008781301007387 */ /* 0x000fe80000100800 */
[----:B------:R-:W-:Y:S04]  /*c1d0*/  STL.64 [R1+0x60], R12 ;  /* 0x0000600c01007387 */ /* 0x000fe80000100a00 */
[----:B------:R-:W-:Y:S04]  /*c1e0*/  STL.64 [R1+0x68], R14 ;  /* 0x0000680e01007387 */ /* 0x000fe80000100a00 */
[----:B------:R-:W0:Y:S02]  /*c1f0*/  LDSM.16.M88.4 R12, [R0+0x8880] ;  /* 0x00888000000c783b */ /* 0x000e240000000200 */
[----:B0-----:R-:W-:-:S02]  /*c200*/  IMAD.MOV.U32 R28, RZ, RZ, R14 ;  /* 0x000000ffff1c7224 */ /* 0x001fc400078e000e */
[----:B------:R-:W-:Y:S01]  /*c210*/  STL.64 [R1+0x70], R12 ;  /* 0x0000700c01007387 */ /* 0x000fe20000100a00 */
[----:B------:R-:W-:-:S03]  /*c220*/  IMAD.MOV.U32 R0, RZ, RZ, R15 ;  /* 0x000000ffff007224 */ /* 0x000fc600078e000f */
[----:B------:R-:W0:Y:S04]  /*c230*/  LDSM.16.MT88.4 R12, [R29+0x4080] ;  /* 0x004080001d0c783b */ /* 0x000e280000004200 */
[----:B------:R-:W-:Y:S04]  /*c240*/  STL [R1+0x848], R0 ;  /* 0x0008480001007387 */ /* 0x000fe80000100800 */
[----:B------:R-:W-:Y:S04]  /*c250*/  STL [R1+0x830], R28 ;  /* 0x0008301c01007387 */ /* 0x000fe80000100800 */
[----:B0-----:R-:W-:Y:S04]  /*c260*/  STL.64 [R1+0x858], R14 ;  /* 0x0008580e01007387 */ /* 0x001fe80000100a00 */
[----:B------:R0:W-:Y:S04]  /*c270*/  STL.64 [R1+0x850], R12 ;  /* 0x0008500c01007387 */ /* 0x0001e80000100a00 */
[----:B0-----:R-:W2:Y:S01]  /*c280*/  LDL.LU.64 R12, [R1+0x70] ;  /* 0x00007000010c7983 */ /* 0x001ea20000300a00 */
[----:B------:R-:W-:-:S02]  /*c290*/  IMAD.MOV.U32 R14, RZ, RZ, R3 ;  /* 0x000000ffff0e7224 */ /* 0x000fc400078e0003 */
[----:B------:R-:W-:Y:S01]  /*c2a0*/  IMAD.MOV.U32 R15, RZ, RZ, R2 ;  /* 0x000000ffff0f7224 */ /* 0x000fe200078e0002 */
[----:B--2---:R0:W-:Y:S04]  /*c2b0*/  STL.64 [R1+0x860], R12 ;  /* 0x0008600c01007387 */ /* 0x0041e80000100a00 */
[----:B0-----:R-:W2:Y:S04]  /*c2c0*/  LDL.LU R12, [R1] ;  /* 0x00000000010c7983 */ /* 0x001ea80000300800 */
[----:B------:R-:W2:Y:S01]  /*c2d0*/  LDL.LU R13, [R1+0x4] ;  /* 0x00000400010d7983 */ /* 0x000ea20000300800 */
[----:B---3--:R-:W-:-:S02]  /*c2e0*/  IMAD.MOV.U32 R18, RZ, RZ, R26 ;  /* 0x000000ffff127224 */ /* 0x008fc400078e001a */
[----:B------:R-:W-:Y:S01]  /*c2f0*/  IMAD.MOV.U32 R19, RZ, RZ, R27 ;  /* 0x000000ffff137224 */ /* 0x000fe200078e001b */
[C---:B--2---:R-:W-:Y:S01]  /*c300*/  HMMA.16816.F32.BF16 R12, R4.reuse, R26, R12 ;  /* 0x0000001a040c723c */ /* 0x044fe2000004180c */
[----:B------:R-:W4:Y:S04]  /*c310*/  LDL.LU.64 R26, [R1+0x898] ;  /* 0x00089800011a7983 */ /* 0x000f280000300a00 */
[----:B------:R-:W4:Y:S03]  /*c320*/  LDL.LU.64 R24, [R1+0x890] ;  /* 0x0008900001187983 */ /* 0x000f260000300a00 */
[----:B----4-:R-:W-:Y:S07]  /*c330*/  HMMA.16816.F32.BF16 R4, R4, R10, R24 ;  /* 0x0000000a0404723c */ /* 0x010fee0000041818 */
[----:B------:R-:W-:-:S02]  /*c340*/  IMAD.MOV.U32 R25, RZ, RZ, R10 ;  /* 0x000000ffff197224 */ /* 0x000fc400078e000a */
[----:B------:R-:W-:Y:S02]  /*c350*/  IMAD.MOV.U32 R24, RZ, RZ, R11 ;  /* 0x000000ffff187224 */ /* 0x000fe400078e000b */
[----:B------:R-:W2:Y:S04]  /*c360*/  LDL.LU.64 R10, [R1+0x888] ;  /* 0x00088800010a7983 */ /* 0x000ea80000300a00 */
[----:B------:R-:W2:Y:S01]  /*c370*/  LDL.LU.64 R8, [R1+0x880] ;  /* 0x0008800001087983 */ /* 0x000ea20000300a00 */
[----:B------:R-:W-:Y:S02]  /*c380*/  IMAD.MOV.U32 R26, RZ, RZ, R18 ;  /* 0x000000ffff1a7224 */ /* 0x000fe400078e0012 */
[----:B------:R-:W-:Y:S01]  /*c390*/  IMAD.MOV.U32 R27, RZ, RZ, R19 ;  /* 0x000000ffff1b7224 */ /* 0x000fe200078e0013 */
[----:B------:R-:W3:Y:S04]  /*c3a0*/  LDL.LU R18, [R1+0x87c] ;  /* 0x00087c0001127983 */ /* 0x000ee80000300800 */
[----:B------:R-:W3:Y:S01]  /*c3b0*/  LDL.LU R19, [R1+0x878] ;  /* 0x0008780001137983 */ /* 0x000ee20000300800 */
[----:B------:R-:W-:-:S02]  /*c3c0*/  IMAD.MOV.U32 R2, RZ, RZ, R6 ;  /* 0x000000ffff027224 */ /* 0x000fc400078e0006 */
[----:B------:R-:W-:Y:S02]  /*c3d0*/  IMAD.MOV.U32 R0, RZ, RZ, R7 ;  /* 0x000000ffff007224 */ /* 0x000fe400078e0007 */
[----:B------:R-:W-:Y:S02]  /*c3e0*/  IMAD.MOV.U32 R6, RZ, RZ, R25 ;  /* 0x000000ffff067224 */ /* 0x000fe400078e0019 */
[----:B------:R-:W-:Y:S02]  /*c3f0*/  IMAD.MOV.U32 R7, RZ, RZ, R24 ;  /* 0x000000ffff077224 */ /* 0x000fe400078e0018 */
[C---:B--2---:R-:W-:Y:S01]  /*c400*/  HMMA.16816.F32.BF16 R24, R8.reuse, R26, R20 ;  /* 0x0000001a0818723c */ /* 0x044fe20000041814 */
[----:B------:R-:W2:Y:S04]  /*c410*/  LDL.LU.64 R22, [R1+0x870] ;  /* 0x0008700001167983 */ /* 0x000ea80000300a00 */
[----:B------:R-:W2:Y:S03]  /*c420*/  LDL.LU.64 R20, [R1+0x868] ;  /* 0x0008680001147983 */ /* 0x000ea60000300a00 */
[----:B--2---:R-:W-:Y:S01]  /*c430*/  HMMA.16816.F32.BF16 R20, R8, R6, R20 ;  /* 0x000000060814723c */ /* 0x004fe20000041814 */
[----:B------:R-:W-:Y:S01]  /*c440*/  IMAD.MOV.U32 R28, RZ, RZ, R4 ;  /* 0x000000ffff1c7224 */ /* 0x000fe200078e0004 */
[----:B------:R-:W-:Y:S11]  /*c450*/  LDSM.16.MT88.4 R8, [R29+0x5000] ;  /* 0x005000001d08783b */ /* 0x000ff60000004200 */
[----:B------:R-:W-:Y:S10]  /*c460*/  @!UPT UIADD3 URZ, URZ, URZ, URZ ;  /* 0x0000003f3f3ff290 */ /* 0x000ff4000fffe03f */
[----:B------:R-:W-:Y:S04]  /*c470*/  STL.64 [R1+0x840], R22 ;  /* 0x0008401601007387 */ /* 0x000fe80000100a00 */
[----:B------:R0:W-:Y:S04]  /*c480*/  STL.64 [R1+0x838], R20 ;  /* 0x0008381401007387 */ /* 0x0001e80000100a00 */
[----:B0-----:R-:W3:Y:S04]  /*c490*/  LDL.LU R20, [R1+0x60] ;  /* 0x0000600001147983 */ /* 0x001ee80000300800 */
[----:B------:R-:W3:Y:S01]  /*c4a0*/  LDL.LU R21, [R1+0x64] ;  /* 0x0000640001157983 */ /* 0x000ee20000300800 */
[----:B------:R-:W-:-:S03]  /*c4b0*/  IMAD.MOV.U32 R3, RZ, RZ, R5 ;  /* 0x000000ffff037224 */ /* 0x000fc600078e0005 */
[----:B------:R-:W0:Y:S04]  /*c4c0*/  LDSM.16.MT88.4 R4, [R29+0x5080] ;  /* 0x005080001d04783b */ /* 0x000e280000004200 */
[----:B0-----:R-:W-:Y:S04]  /*c4d0*/  STL.64 [R1+0x818], R6 ;  /* 0x0008180601007387 */ /* 0x001fe80000100a00 */
[----:B------:R0:W-:Y:S01]  /*c4e0*/  STL.64 [R1+0x810], R4 ;  /* 0x0008100401007387 */ /* 0x0001e20000100a00 */
[----:B---3--:R-:W-:Y:S11]  /*c4f0*/  HMMA.16816.F32.BF16 R12, R16, R20, R12 ;  /* 0x00000014100c723c */ /* 0x008ff6000004180c */
[----:B------:R-:W-:Y:S11]  /*c500*/  @!UPT UIADD3 URZ, URZ, URZ, URZ ;  /* 0x0000003f3f3ff290 */ /* 0x000ff6000fffe03f */
[----:B------:R-:W-:Y:S02]  /*c510*/  @!UPT UIADD3 URZ, URZ, URZ, URZ ;  /* 0x0000003f3f3ff290 */ /* 0x000fe4000fffe03f */
[----:B------:R-:W-:Y:S02]  /*c520*/  IMAD.MOV.U32 R23, RZ, RZ, R12 ;  /* 0x000000ffff177224 */ /* 0x000fe400078e000c */
[----:B------:R-:W-:Y:S02]  /*c530*/  IMAD.MOV.U32 R22, RZ, RZ, R13 ;  /* 0x000000ffff167224 */ /* 0x000fe400078e000d */
[----:B------:R-:W2:Y:S01]  /*c540*/  LDL.LU.64 R12, [R1+0x860] ;  /* 0x00086000010c7983 */ /* 0x000ea20000300a00 */
[----:B0-----:R-:W-:Y:S02]  /*c550*/  IMAD.MOV.U32 R4, RZ, RZ, R28 ;  /* 0x000000ffff047224 */ /* 0x001fe400078e001c */
[----:B------:R-:W-:Y:S02]  /*c560*/  IMAD.MOV.U32 R5, RZ, RZ, R3 ;  /* 0x000000ffff057224 */ /* 0x000fe400078e0003 */
[----:B------:R-:W-:Y:S02]  /*c570*/  IMAD.MOV.U32 R6, RZ, RZ, R2 ;  /* 0x000000ffff067224 */ /* 0x000fe400078e0002 */
[----:B------:R-:W-:-:S02]  /*c580*/  IMAD.MOV.U32 R7, RZ, RZ, R0 ;  /* 0x000000ffff077224 */ /* 0x000fc400078e0000 */
[----:B------:R-:W-:Y:S02]  /*c590*/  IMAD.MOV.U32 R3, RZ, RZ, R14 ;  /* 0x000000ffff037224 */ /* 0x000fe400078e000e */
[----:B------:R-:W-:Y:S02]  /*c5a0*/  IMAD.MOV.U32 R2, RZ, RZ, R15 ;  /* 0x000000ffff027224 */ /* 0x000fe400078e000f */
[----:B------:R-:W3:Y:S01]  /*c5b0*/  LDL.LU.64 R14, [R1+0x858] ;  /* 0x00085800010e7983 */ /* 0x000ee20000300a00 */
[----:B--2---:R-:W-:Y:S01]  /*c5c0*/  HMMA.16816.F32.BF16 R4, R16, R12, R4 ;  /* 0x0000000c1004723c */ /* 0x004fe20000041804 */
[----:B------:R-:W-:Y:S02]  /*c5d0*/  IMAD.MOV.U32 R0, RZ, RZ, R13 ;  /* 0x000000ffff007224 */ /* 0x000fe400078e000d */
[----:B------:R-:W-:Y:S02]  /*c5e0*/  IMAD.MOV.U32 R28, RZ, RZ, R12 ;  /* 0x000000ffff1c7224 */ /* 0x000fe400078e000c */
[----:B------:R-:W3:Y:S02]  /*c5f0*/  LDL.LU.64 R12, [R1+0x850] ;  /* 0x00085000010c7983 */ /* 0x000ee40000300a00 */
[----:B------:R-:W-:-:S02]  /*c600*/  IMAD.MOV.U32 R18, RZ, RZ, R0 ;  /* 0x000000ffff127224 */ /* 0x000fc400078e0000 */
[----:B------:R-:W2:Y:S04]  /*c610*/  LDL.LU R0, [R1+0x848] ;  /* 0x0008480001007983 */ /* 0x000ea80000300800 */
[----:B------:R-:W4:Y:S10]  /*c620*/  LDL R19, [R1+0x6b0] ;  /* 0x0006b00001137983 */ /* 0x000f340000100800 */
[----:B------:R-:W-:Y:S04]  /*c630*/  STL.64 [R1+0x828], R6 ;  /* 0x0008280601007387 */ /* 0x000fe80000100a00 */
[----:B------:R0:W-:Y:S02]  /*c640*/  STL.64 [R1+0x820], R4 ;  /* 0x0008200401007387 */ /* 0x0001e40000100a00 */
[----:B0-----:R-:W-:-:S02]  /*c650*/  IMAD.MOV.U32 R4, RZ, RZ, R23 ;  /* 0x000000ffff047224 */ /* 0x001fc400078e0017 */
[----:B------:R-:W-:Y:S02]  /*c660*/  IMAD.MOV.U32 R5, RZ, RZ, R22 ;  /* 0x000000ffff057224 */ /* 0x000fe400078e0016 */
[----:B------:R-:W2:Y:S01]  /*c670*/  LDL.LU.64 R22, [R1+0x840] ;  /* 0x0008400001167983 */ /* 0x000ea20000300a00 */
[----:B---3--:R-:W-:Y:S03]  /*c680*/  HMMA.16816.F32.BF16 R24, R12, R20, R24 ;  /* 0x000000140c18723c */ /* 0x008fe60000041818 */
[----:B------:R-:W2:Y:S01]  /*c690*/  LDL.LU.64 R20, [R1+0x838] ;  /* 0x0008380001147983 */ /* 0x000ea20000300a00 */
[----:B------:R-:W-:Y:S02]  /*c6a0*/  IMAD.MOV.U32 R6, RZ, RZ, R3 ;  /* 0x000000ffff067224 */ /* 0x000fe400078e0003 */
[----:B------:R-:W-:Y:S11]  /*c6b0*/  IMAD.MOV.U32 R7, RZ, RZ, R2 ;  /* 0x000000ffff077224 */ /* 0x000ff600078e0002 */
[----:B------:R-:W-:Y:S07]  /*c6c0*/  @!UPT UIADD3 URZ, URZ, URZ, URZ ;  /* 0x0000003f3f3ff290 */ /* 0x000fee000fffe03f */
[----:B------:R-:W-:Y:S02]  /*c6d0*/  IMAD.MOV.U32 R17, RZ, RZ, R24 ;  /* 0x000000ffff117224 */ /* 0x000fe400078e0018 */
[----:B------:R-:W-:Y:S02]  /*c6e0*/  IMAD.MOV.U32 R16, RZ, RZ, R25 ;  /* 0x000000ffff107224 */ /* 0x000fe400078e0019 */
[----:B------:R-:W-:Y:S02]  /*c6f0*/  IMAD.MOV.U32 R24, RZ, RZ, R28 ;  /* 0x000000ffff187224 */ /* 0x000fe400078e001c */
[----:B------:R-:W-:Y:S01]  /*c700*/  IMAD.MOV.U32 R25, RZ, RZ, R18 ;  /* 0x000000ffff197224 */ /* 0x000fe200078e0012 */
[----:B------:R-:W3:Y:S01]  /*c710*/  LDL.LU R28, [R1+0x830] ;  /* 0x00083000011c7983 */ /* 0x000ee20000300800 */
[----:B------:R-:W-:Y:S02]  /*c720*/  IMAD.MOV.U32 R3, RZ, RZ, R26 ;  /* 0x000000ffff037224 */ /* 0x000fe400078e001a */
[----:B------:R-:W-:-:S03]  /*c730*/  IMAD.MOV.U32 R2, RZ, RZ, R27 ;  /* 0x000000ffff027224 */ /* 0x000fc600078e001b */
[----:B--2---:R-:W-:Y:S01]  /*c740*/  HMMA.16816.F32.BF16 R24, R12, R24, R20 ;  /* 0x000000180c18723c */ /* 0x004fe20000041814 */
[----:B------:R-:W0:Y:S04]  /*c750*/  LDSM.16.MT88.4 R12, [R29+0x6000] ;  /* 0x006000001d0c783b */ /* 0x000e280000004200 */
[----:B----4-:R-:W1:Y:S11]  /*c760*/  LDSM.16.M88.4 R20, [R19+0x8080] ;  /* 0x008080001314783b */ /* 0x010e760000000200 */
[----:B------:R-:W-:Y:S07]  /*c770*/  @!UPT UIADD3 URZ, URZ, URZ, URZ ;  /* 0x0000003f3f3ff290 */ /* 0x000fee000fffe03f */
[----:B------:R2:W-:Y:S04]  /*c780*/  STL.64 [R1+0x800], R26 ;  /* 0x0008001a01007387 */ /* 0x0005e80000100a00 */
[----:B------:R-:W-:Y:S04]  /*c790*/  STL.64 [R1+0x7f8], R24 ;  /* 0x0007f81801007387 */ /* 0x000fe80000100a00 */
[----:B--2---:R-:W2:Y:S04]  /*c7a0*/  LDL.LU R26, [R1+0x68] ;  /* 0x00006800011a7983 */ /* 0x004ea80000300800 */
[----:B------:R-:W2:Y:S04]  /*c7b0*/  LDL.LU R27, [R1+0x6c] ;  /* 0x00006c00011b7983 */ /* 0x000ea80000300800 */
[----:B0-----:R0:W-:Y:S04]  /*c7c0*/  STL [R1+0x7e0], R13 ;  /* 0x0007e00d01007387 */ /* 0x0011e80000100800 */
[----:B------:R4:W-:Y:S04]  /*c7d0*/  STL [R1+0x7dc], R14 ;  /* 0x0007dc0e01007387 */ /* 0x0009e80000100800 */
[----:B------:R3:W-:Y:S01]  /*c7e0*/  STL [R1+0x7d8], R15 ;  /* 0x0007d80f01007387 */ /* 0x0007e20000100800 */
[----:B0-----:R-:W-:-:S03]  /*c7f0*/  IMAD.MOV.U32 R13, RZ, RZ, R16 ;  /* 0x000000ffff0d7224 */ /* 0x001fc600078e0010 */
[----:B------:R0:W-:Y:S01]  /*c800*/  STL [R1+0x808], R12 ;  /* 0x0008080c01007387 */ /* 0x0001e20000100800 */
[----:B----4-:R-:W-:Y:S02]  /*c810*/  IMAD.MOV.U32 R14, RZ, RZ, R3 ;  /* 0x000000ffff0e7224 */ /* 0x010fe400078e0003 */
[----:B-1----:R-:W-:Y:S01]  /*c820*/  IMAD.MOV.U32 R3, RZ, RZ, R22 ;  /* 0x000000ffff037224 */ /* 0x002fe200078e0016 */
[----:B------:R-:W-:Y:S01]  /*c830*/  STL.64 [R1], R20 ;  /* 0x0000001401007387 */ /* 0x000fe20000100a00 */
[----:B---3--:R-:W-:Y:S02]  /*c840*/  IMAD.MOV.U32 R15, RZ, RZ, R2 ;  /* 0x000000ffff0f7224 */ /* 0x008fe400078e0002 */
[----:B0-----:R-:W-:Y:S02]  /*c850*/  IMAD.MOV.U32 R12, RZ, RZ, R17 ;  /* 0x000000ffff0c7224 */ /* 0x001fe400078e0011 */
[----:B------:R-:W0:Y:S01]  /*c860*/  LDSM.16.M88.4 R16, [R19+0x8880] ;  /* 0x008880001310783b */ /* 0x000e220000000200 */
[----:B------:R-:W-:-:S03]  /*c870*/  IMAD.MOV.U32 R2, RZ, RZ, R23 ;  /* 0x000000ffff027224 */ /* 0x000fc600078e0017 */
[----:B------:R-:W1:Y:S04]  /*c880*/  LDSM.16.MT88.4 R20, [R29+0x6080] ;  /* 0x006080001d14783b */ /* 0x000e680000004200 */
[----:B------:R-:W-:Y:S04]  /*c890*/  STL [R1+0x7d4], R3 ;  /* 0x0007d40301007387 */ /* 0x000fe80000100800 */
[----:B0-----:R-:W-:Y:S04]  /*c8a0*/  STL.64 [R1+0x7c8], R18 ;  /* 0x0007c81201007387 */ /* 0x001fe80000100a00 */
[----:B------:R0:W-:Y:S04]  /*c8b0*/  STL.64 [R1+0x7c0], R16 ;  /* 0x0007c01001007387 */ /* 0x0001e80000100a00 */
[----:B0-----:R-:W3:Y:S04]  /*c8c0*/  LDL.LU.64 R16, [R1] ;  /* 0x0000000001107983 */ /* 0x001ee80000300a00 */
[----:B-1----:R0:W-:Y:S04]  /*c8d0*/  STL.64 [R1+0x7f0], R22 ;  /* 0x0007f01601007387 */ /* 0x0021e80000100a00 */
[----:B------:R1:W-:Y:S01]  /*c8e0*/  STL.64 [R1+0x7e8], R20 ;  /* 0x0007e81401007387 */ /* 0x0003e20000100a00 */
[----:B0-----:R-:W-:-:S02]  /*c8f0*/  IMAD.MOV.U32 R22, RZ, RZ, R28 ;  /* 0x000000ffff167224 */ /* 0x001fc400078e001c */
        /* <DEDUP_REMOVED lines=20> */
[----:B------:R-:W2:Y:S11]  /*ca40*/  LDL.LU R12, [R1+0x808] ;  /* 0x00080800010c7983 */ /* 0x000eb60000300800 */
[----:B------:R-:W-:Y:S11]  /*ca50*/  @!UPT UIADD3 URZ, URZ, URZ, URZ ;  /* 0x0000003f3f3ff290 */ /* 0x000ff6000fffe03f */
[----:B------:R-:W-:Y:S02]  /*ca60*/  IMAD.MOV.U32 R15, RZ, RZ, R26 ;  /* 0x000000ffff0f7224 */ /* 0x000fe400078e001a */
[----:B------:R-:W-:Y:S02]  /*ca70*/  IMAD.MOV.U32 R3, RZ, RZ, R27 ;  /* 0x000000ffff037224 */ /* 0x000fe400078e001b */
[----:B------:R-:W-:Y:S01]  /*ca80*/  IMAD.MOV.U32 R13, RZ, RZ, R24 ;  /* 0x000000ffff0d7224 */ /* 0x000fe200078e0018 */
[----:B------:R-:W4:Y:S01]  /*ca90*/  LDL.LU.64 R26, [R1+0x800] ;  /* 0x00080000011a7983 */ /* 0x000f220000300a00 */
[----:B------:R-:W-:-:S03]  /*caa0*/  IMAD.MOV.U32 R14, RZ, RZ, R25 ;  /* 0x000000ffff0e7224 */ /* 0x000fc600078e0019 */
[----:B------:R-:W4:Y:S02]  /*cab0*/  LDL.LU.64 R24, [R1+0x7f8] ;  /* 0x0007f80001187983 */ /* 0x000f240000300a00 */
[----:B----4-:R-:W-:Y:S02]  /*cac0*/  HMMA.16816.F32.BF16 R24, R4, R22, R24 ;  /* 0x000000160418723c */ /* 0x010fe40000041818 */
[----:B------:R-:W4:Y:S04]  /*cad0*/  LDL.LU.64 R22, [R1+0x7f0] ;  /* 0x0007f00001167983 */ /* 0x000f280000300a00 */
[----:B-1----:R-:W4:Y:S11]  /*cae0*/  LDL.LU.64 R20, [R1+0x7e8] ;  /* 0x0007e80001147983 */ /* 0x002f360000300a00 */
[----:B------:R-:W-:Y:S07]  /*caf0*/  @!UPT UIADD3 URZ, URZ, URZ, URZ ;  /* 0x0000003f3f3ff290 */ /* 0x000fee000fffe03f */
[----:B------:R-:W-:Y:S02]  /*cb00*/  IMAD.MOV.U32 R7, RZ, RZ, R24 ;  /* 0x000000ffff077224 */ /* 0x000fe400078e0018 */
[----:B------:R-:W-:Y:S02]  /*cb10*/  IMAD.MOV.U32 R6, RZ, RZ, R25 ;  /* 0x000000ffff067224 */ /* 0x000fe400078e0019 */
[----:B------:R-:W-:Y:S02]  /*cb20*/  IMAD.MOV.U32 R5, RZ, RZ, R26 ;  /* 0x000000ffff057224 */ /* 0x000fe400078e001a */
[----:B------:R-:W-:Y:S02]  /*cb30*/  IMAD.MOV.U32 R4, RZ, RZ, R27 ;  /* 0x000000ffff047224 */ /* 0x000fe400078e001b */
[----:B------:R-:W-:Y:S02]  /*cb40*/  IMAD.MOV.U32 R24, RZ, RZ, R11 ;  /* 0x000000ffff187224 */ /* 0x000fe400078e000b */
[----:B------:R-:W-:-:S02]  /*cb50*/  IMAD.MOV.U32 R25, RZ, RZ, R10 ;  /* 0x000000ffff197224 */ /* 0x000fc400078e000a */
[----:B------:R-:W-:Y:S02]  /*cb60*/  IMAD.MOV.U32 R26, RZ, RZ, R9 ;  /* 0x000000ffff1a7224 */ /* 0x000fe400078e0009 */
[----:B------:R-:W-:Y:S02]  /*cb70*/  IMAD.MOV.U32 R27, RZ, RZ, R8 ;  /* 0x000000ffff1b7224 */ /* 0x000fe400078e0008 */
[----:B------:R-:W0:Y:S04]  /*cb80*/  LDSM.16.MT88.4 R8, [R29+0x7000] ;  /* 0x007000001d08783b */ /* 0x000e280000004200 */
[----:B0-----:R0:W-:Y:S04]  /*cb90*/  STL.64 [R1+0x7a8], R10 ;  /* 0x0007a80a01007387 */ /* 0x0011e80000100a00 */
[----:B------:R1:W-:Y:S01]  /*cba0*/  STL.64 [R1+0x7a0], R8 ;  /* 0x0007a00801007387 */ /* 0x0003e20000100a00 */
[----:B0-----:R-:W-:-:S02]  /*cbb0*/  IMAD.MOV.U32 R10, RZ, RZ, R5 ;  /* 0x000000ffff0a7224 */ /* 0x001fc400078e0005 */
[----:B------:R-:W-:Y:S02]  /*cbc0*/  IMAD.MOV.U32 R11, RZ, RZ, R4 ;  /* 0x000000ffff0b7224 */ /* 0x000fe400078e0004 */
[----:B-1----:R-:W-:Y:S02]  /*cbd0*/  IMAD.MOV.U32 R8, RZ, RZ, R7 ;  /* 0x000000ffff087224 */ /* 0x002fe400078e0007 */
[----:B------:R-:W-:Y:S01]  /*cbe0*/  IMAD.MOV.U32 R9, RZ, RZ, R6 ;  /* 0x000000ffff097224 */ /* 0x000fe200078e0006 */
[----:B------:R0:W-:Y:S04]  /*cbf0*/  STL.64 [R1+0x7b8], R10 ;  /* 0x0007b80a01007387 */ /* 0x0001e80000100a00 */
[----:B------:R1:W-:Y:S04]  /*cc00*/  STL.64 [R1+0x7b0], R8 ;  /* 0x0007b00801007387 */ /* 0x0003e80000100a00 */
[----:B------:R-:W2:Y:S01]  /*cc10*/  LDSM.16.MT88.4 R4, [R29+0x7080] ;  /* 0x007080001d04783b */ /* 0x000ea20000004200 */
[----:B0-----:R-:W-:-:S02]  /*cc20*/  IMAD.MOV.U32 R10, RZ, RZ, R15 ;  /* 0x000000ffff0a7224 */ /* 0x001fc400078e000f */
[----:B-1----:R-:W-:Y:S02]  /*cc30*/  IMAD.MOV.U32 R8, RZ, RZ, R13 ;  /* 0x000000ffff087224 */ /* 0x002fe400078e000d */
[----:B------:R-:W4:Y:S01]  /*cc40*/  LDL.LU R13, [R1+0x7e0] ;  /* 0x0007e000010d7983 */ /* 0x000f220000300800 */
[----:B------:R-:W-:-:S03]  /*cc50*/  IMAD.MOV.U32 R9, RZ, RZ, R14 ;  /* 0x000000ffff097224 */ /* 0x000fc600078e000e */
[----:B------:R-:W4:Y:S04]  /*cc60*/  LDL.LU R14, [R1+0x7dc] ;  /* 0x0007dc00010e7983 */ /* 0x000f280000300800 */
[----:B------:R-:W4:Y:S01]  /*cc70*/  LDL.LU R15, [R1+0x7d8] ;  /* 0x0007d800010f7983 */ /* 0x000f220000300800 */
[----:B------:R-:W-:-:S03]  /*cc80*/  IMAD.MOV.U32 R11, RZ, RZ, R3 ;  /* 0x000000ffff0b7224 */ /* 0x000fc600078e0003 */
[----:B------:R-:W4:Y:S04]  /*cc90*/  LDL.LU R3, [R1+0x7d4] ;  /* 0x0007d40001037983 */ /* 0x000f280000300800 */
[----:B--2---:R0:W-:Y:S04]  /*cca0*/  STL.64 [R1+0x798], R6 ;  /* 0x0007980601007387 */ /* 0x0041e80000100a00 */
[----:B------:R1:W-:Y:S01]  /*ccb0*/  STL.64 [R1+0x790], R4 ;  /* 0x0007900401007387 */ /* 0x0003e20000100a00 */
[----:B0-----:R-:W-:Y:S02]  /*ccc0*/  IMAD.MOV.U32 R6, RZ, RZ, R19 ;  /* 0x000000ffff067224 */ /* 0x001fe400078e0013 */
[----:B------:R-:W-:-:S02]  /*ccd0*/  IMAD.MOV.U32 R7, RZ, RZ, R18 ;  /* 0x000000ffff077224 */ /* 0x000fc400078e0012 */
[----:B-1----:R-:W-:Y:S02]  /*cce0*/  IMAD.MOV.U32 R4, RZ, RZ, R0 ;  /* 0x000000ffff047224 */ /* 0x002fe400078e0000 */
[----:B------:R-:W-:Y:S01]  /*ccf0*/  IMAD.MOV.U32 R5, RZ, RZ, R28 ;  /* 0x000000ffff057224 */ /* 0x000fe200078e001c */
[----:B------:R-:W2:Y:S01]  /*cd00*/  LDL.LU R0, [R1+0x7d0] ;  /* 0x0007d00001007983 */ /* 0x000ea20000300800 */
[----:B---3--:R-:W-:-:S03]  /*cd10*/  IMAD.MOV.U32 R28, RZ, RZ, R17 ;  /* 0x000000ffff1c7224 */ /* 0x008fc600078e0011 */
[----:B------:R0:W-:Y:S04]  /*cd20*/  STL [R1+0x6b4], R29 ;  /* 0x0006b41d01007387 */ /* 0x0001e80000100800 */
[----:B------:R-:W3:Y:S01]  /*cd30*/  LDL.LU.64 R18, [R1+0x7c8] ;  /* 0x0007c80001127983 */ /* 0x000ee20000300a00 */
[----:B0-----:R-:W-:Y:S01]  /*cd40*/  IMAD.MOV.U32 R29, RZ, RZ, R16 ;  /* 0x000000ffff1d7224 */ /* 0x001fe200078e0010 */
[C---:B----4-:R-:W-:Y:S02]  /*cd50*/  HMMA.16816.F32.BF16 R4, R12.reuse, R16, R4 ;  /* 0x000000100c04723c */ /* 0x050fe40000041804 */
[----:B------:R-:W4:Y:S06]  /*cd60*/  LDL.LU.64 R16, [R1+0x7c0] ;  /* 0x0007c00001107983 */ /* 0x000f2c0000300a00 */
[----:B----4-:R-:W-:Y:S07]  /*cd70*/  HMMA.16816.F32.BF16 R24, R12, R16, R24 ;  /* 0x000000100c18723c */ /* 0x010fee0000041818 */
[----:B------:R-:W-:-:S02]  /*cd80*/  IMAD.MOV.U32 R12, RZ, RZ, R29 ;  /* 0x000000ffff0c7224 */ /* 0x000fc400078e001d */
[----:B------:R-:W-:-:S07]  /*cd90*/  IMAD.MOV.U32 R13, RZ, RZ, R28 ;  /* 0x000000ffff0d7224 */ /* 0x000fce00078e001c */
[C---:B------:R-:W-:Y:S01]  /*cda0*/  HMMA.16816.F32.BF16 R12, R20.reuse, R12, R8 ;  /* 0x0000000c140c723c */ /* 0x040fe20000041808 */
[----:B------:R-:W4:Y:S04]  /*cdb0*/  LDL.LU.64 R10, [R1+0x7b8] ;  /* 0x0007b800010a7983 */ /* 0x000f280000300a00 */
[----:B------:R-:W4:Y:S03]  /*cdc0*/  LDL.LU.64 R8, [R1+0x7b0] ;  /* 0x0007b00001087983 */ /* 0x000f260000300a00 */
[----:B----4-:R-:W-:Y:S01]  /*cdd0*/  HMMA.16816.F32.BF16 R20, R20, R16, R8 ;  /* 0x000000101414723c */ /* 0x010fe20000041808 */
[----:B------:R-:W4:Y:S04]  /*cde0*/  LDL.LU.64 R10, [R1+0x7a8] ;  /* 0x0007a800010a7983 */ /* 0x000f280000300a00 */
[----:B------:R-:W4:Y:S11]  /*cdf0*/  LDL.LU.64 R8, [R1+0x7a0] ;  /* 0x0007a00001087983 */ /* 0x000f360000300a00 */
[----:B------:R-:W-:Y:S07]  /*ce00*/  @!UPT UIADD3 URZ, URZ, URZ, URZ ;  /* 0x0000003f3f3ff290 */ /* 0x000fee000fffe03f */
[----:B------:R0:W-:Y:S02]  /*ce10*/  STL.64 [R1+0x788], R22 ;  /* 0x0007881601007387 */ /* 0x0001e40000100a00 */
[----:B0-----:R-:W-:Y:S02]  /*ce20*/  IMAD.MOV.U32 R22, RZ, RZ, R3 ;  /* 0x000000ffff167224 */ /* 0x001fe400078e0003 */
[----:B------:R-:W-:Y:S01]  /*ce30*/  IMAD.MOV.U32 R23, RZ, RZ, R2 ;  /* 0x000000ffff177224 */ /* 0x000fe200078e0002 */
[----:B------:R-:W-:Y:S06]  /*ce40*/  STL.64 [R1+0x780], R20 ;  /* 0x0007801401007387 */ /* 0x000fec0000100a00 */
[C---:B----4-:R-:W-:Y:S11]  /*ce50*/  HMMA.16816.F32.BF16 R4, R8.reuse, R22, R4 ;  /* 0x000000160804723c */ /* 0x050ff60000041804 */
[----:B------:R-:W-:Y:S11]  /*ce60*/  @!UPT UIADD3 URZ, URZ, URZ, URZ ;  /* 0x0000003f3f3ff290 */ /* 0x000ff6000fffe03f */
[----:B------:R-:W-:Y:S01]  /*ce70*/  @!UPT UIADD3 URZ, URZ, URZ, URZ ;  /* 0x0000003f3f3ff290 */ /* 0x000fe2000fffe03f */
[----:B------:R-:W-:Y:S01]  /*ce80*/  STL.64 [R1+0x30], R4 ;  /* 0x0000300401007387 */ /* 0x000fe20000100a00 */
[----:B------:R-:W-:Y:S02]  /*ce90*/  IMAD.MOV.U32 R17, RZ, RZ, R5 ;  /* 0x000000ffff117224 */ /* 0x000fe400078e0005 */
[----:B------:R-:W-:Y:S01]  /*cea0*/  IMAD.MOV.U32 R16, RZ, RZ, R4 ;  /* 0x000000ffff107224 */ /* 0x000fe200078e0004 */
[----:B------:R3:W-:Y:S02]  /*ceb0*/  STL.64 [R1+0x38], R6 ;  /* 0x0000380601007387 */ /* 0x0007e40000100a00 */
[----:B---3--:R-:W-:Y:S02]  /*cec0*/  HMMA.16816.F32.BF16 R4, R8, R18, R24 ;  /* 0x000000120804723c */ /* 0x008fe40000041818 */
[----:B------:R-:W-:Y:S04]  /*ced0*/  STL [R1+0x6bc], R16 ;  /* 0x0006bc1001007387 */ /* 0x000fe80000100800 */
[----:B------:R-:W-:Y:S11]  /*cee0*/  STL [R1+0x6b8], R17 ;  /* 0x0006b81101007387 */ /* 0x000ff60000100800 */
[----:B------:R-:W-:Y:S06]  /*cef0*/  @!UPT UIADD3 URZ, URZ, URZ, URZ ;  /* 0x0000003f3f3ff290 */ /* 0x000fec000fffe03f */
[----:B------:R-:W-:Y:S01]  /*cf00*/  STL.64 [R1+0x20], R4 ;  /* 0x0000200401007387 */ /* 0x000fe20000100a00 */
[----:B------:R-:W-:Y:S02]  /*cf10*/  IMAD.MOV.U32 R25, RZ, RZ, R7 ;  /* 0x000000ffff197224 */ /* 0x000fe400078e0007 */
[----:B------:R-:W-:Y:S01]  /*cf20*/  IMAD.MOV.U32 R24, RZ, RZ, R6 ;  /* 0x000000ffff187224 */ /* 0x000fe200078e0006 */
[----:B------:R0:W-:Y:S01]  /*cf30*/  STL.64 [R1+0x28], R6 ;  /* 0x0000280601007387 */ /* 0x0001e20000100a00 */
[----:B------:R-:W-:Y:S02]  /*cf40*/  IMAD.MOV.U32 R9, RZ, RZ, R5 ;  /* 0x000000ffff097224 */ /* 0x000fe400078e0005 */
[----:B------:R-:W-:Y:S01]  /*cf50*/  IMAD.MOV.U32 R8, RZ, RZ, R4 ;  /* 0x000000ffff087224 */ /* 0x000fe200078e0004 */
[----:B0-----:R-:W3:Y:S04]  /*cf60*/  LDL.LU.64 R6, [R1+0x798] ;  /* 0x0007980001067983 */ /* 0x001ee80000300a00 */
[----:B------:R-:W3:Y:S04]  /*cf70*/  LDL.LU.64 R4, [R1+0x790] ;  /* 0x0007900001047983 */ /* 0x000ee80000300a00 */
[----:B------:R-:W4:Y:S04]  /*cf80*/  LDL.LU R26, [R1+0x64c] ;  /* 0x00064c00011a7983 */ /* 0x000f280000300800 */
[----:B------:R-:W2:Y:S04]  /*cf90*/  LDL.LU R27, [R1+0x644] ;  /* 0x00064400011b7983 */ /* 0x000ea80000300800 */
[----:B------:R-:W2:Y:S04]  /*cfa0*/  LDL.LU R17, [R1+0x63c] ;  /* 0x00063c0001117983 */ /* 0x000ea80000300800 */
[----:B------:R-:W2:Y:S04]  /*cfb0*/  LDL.LU R16, [R1+0x90] ;  /* 0x0000900001107983 */ /* 0x000ea80000300800 */
[----:B------:R-:W2:Y:S04]  /*cfc0*/  LDL.LU R29, [R1+0x634] ;  /* 0x00063400011d7983 */ /* 0x000ea80000300800 */
[----:B------:R-:W2:Y:S04]  /*cfd0*/  LDL.LU R28, [R1+0x658] ;  /* 0x00065800011c7983 */ /* 0x000ea80000300800 */
[----:B------:R0:W-:Y:S04]  /*cfe0*/  STL [R1+0x6cc], R8 ;  /* 0x0006cc0801007387 */ /* 0x0001e80000100800 */
[----:B0-----:R-:W2:Y:S04]  /*cff0*/  LDL.LU R8, [R1+0x654] ;  /* 0x0006540001087983 */ /* 0x001ea80000300800 */
[----:B------:R0:W-:Y:S04]  /*d000*/  STL [R1+0x6c8], R9 ;  /* 0x0006c80901007387 */ /* 0x0001e80000100800 */
[----:B0-----:R-:W2:Y:S04]  /*d010*/  LDL.LU R9, [R1+0x65c] ;  /* 0x00065c0001097983 */ /* 0x001ea80000300800 */
[----:B------:R0:W-:Y:S04]  /*d020*/  STL [R1+0x6c4], R24 ;  /* 0x0006c41801007387 */ /* 0x0001e80000100800 */
[----:B0-----:R-:W4:Y:S04]  /*d030*/  LDL.LU R24, [R1+0x94] ;  /* 0x0000940001187983 */ /* 0x001f280000300800 */
[----:B------:R0:W-:Y:S04]  /*d040*/  STL [R1+0x6c0], R25 ;  /* 0x0006c01901007387 */ /* 0x0001e80000100800 */
[----:B0-----:R-:W4:Y:S01]  /*d050*/  LDL.LU R25, [R1+0x214] ;  /* 0x0002140001197983 */ /* 0x001f220000300800 */
[----:B---3--:R-:W-:Y:S11]  /*d060*/  HMMA.16816.F32.BF16 R20, R4, R22, R12 ;  /* 0x000000160414723c */ /* 0x008ff6000004180c */
[----:B------:R-:W-:Y:S11]  /*d070*/  @!UPT UIADD3 URZ, URZ, URZ, URZ ;  /* 0x0000003f3f3ff290 */ /* 0x000ff6000fffe03f */
[----:B------:R-:W-:Y:S01]  /*d080*/  @!UPT UIADD3 URZ, URZ, URZ, URZ ;  /* 0x0000003f3f3ff290 */ /* 0x000fe2000fffe03f */
[----:B------:R-:W-:Y:S01]  /*d090*/  STL.64 [R1+0x10], R20 ;  /* 0x0000101401007387 */ /* 0x000fe20000100a00 */
[----:B------:R-:W-:Y:S02]  /*d0a0*/  IMAD.MOV.U32 R12, RZ, RZ, R23 ;  /* 0x000000ffff0c7224 */ /* 0x000fe400078e0017 */
[----:B------:R-:W-:Y:S01]  /*d0b0*/  IMAD.MOV.U32 R2, RZ, RZ, R22 ;  /* 0x000000ffff027224 */ /* 0x000fe200078e0016 */
[----:B------:R0:W-:Y:S01]  /*d0c0*/  STL.64 [R1+0x18], R22 ;  /* 0x0000181601007387 */ /* 0x0001e20000100a00 */
[----:B------:R-:W-:Y:S02]  /*d0d0*/  IMAD.MOV.U32 R11, RZ, RZ, R21 ;  /* 0x000000ffff0b7224 */ /* 0x000fe400078e0015 */
[----:B------:R-:W-:Y:S01]  /*d0e0*/  IMAD.MOV.U32 R10, RZ, RZ, R20 ;  /* 0x000000ffff0a7224 */ /* 0x000fe200078e0014 */
[----:B0-----:R-:W3:Y:S04]  /*d0f0*/  LDL.LU.64 R22, [R1+0x788] ;  /* 0x0007880001167983 */ /* 0x001ee80000300a00 */
[----:B------:R-:W3:Y:S01]  /*d100*/  LDL.LU.64 R20, [R1+0x780] ;  /* 0x0007800001147983 */ /* 0x000ee20000300a00 */
[----:B------:R-:W-:-:S04]  /*d110*/  IMAD.MOV.U32 R13, RZ, RZ, c[0x0][0x188] ;  /* 0x00006200ff0d7624 */ /* 0x000fc800078e00ff */
[----:B------:R-:W-:Y:S01]  /*d120*/  IMAD.SHL.U32 R13, R13, 0x80, RZ ;  /* 0x000000800d0d7824 */ /* 0x000fe200078e00ff */
[----:B------:R-:W-:Y:S03]  /*d130*/  STL [R1+0x6dc], R10 ;  /* 0x0006dc0a01007387 */ /* 0x000fe60000100800 */
[----:B------:R-:W-:Y:S01]  /*d140*/  IMAD.SHL.U32 R13, R13, 0x2, RZ ;  /* 0x000000020d0d7824 */ /* 0x000fe200078e00ff */
[----:B------:R-:W-:Y:S04]  /*d150*/  STL [R1+0x6d8], R11 ;  /* 0x0006d80b01007387 */ /* 0x000fe80000100800 */
[----:B------:R-:W-:Y:S04]  /*d160*/  STL [R1+0x6d4], R2 ;  /* 0x0006d40201007387 */ /* 0x000fe80000100800 */
[----:B------:R-:W-:Y:S01]  /*d170*/  STL [R1+0x6d0], R12 ;  /* 0x0006d00c01007387 */ /* 0x000fe20000100800 */
[----:B--2---:R-:W-:-:S02]  /*d180*/  IADD3 R9, P5, R9, R13, RZ ;  /* 0x0000000d09097210 */ /* 0x004fc40007fbe0ff */
[-C--:B------:R-:W-:Y:S02]  /*d190*/  IADD3 R8, P6, R8, R13.reuse, RZ ;  /* 0x0000000d08087210 */ /* 0x080fe40007fde0ff */
[-C--:B----4-:R-:W-:Y:S02]  /*d1a0*/  IADD3 R24, P4, R24, R13.reuse, RZ ;  /* 0x0000000d18187210 */ /* 0x090fe40007f9e0ff */
[-C--:B------:R-:W-:Y:S02]  /*d1b0*/  IADD3 R26, P1, R26, R13.reuse, RZ ;  /* 0x0000000d1a1a7210 */ /* 0x080fe40007f3e0ff */
[-C--:B------:R-:W-:Y:S02]  /*d1c0*/  IADD3 R27, P2, R27, R13.reuse, RZ ;  /* 0x0000000d1b1b7210 */ /* 0x080fe40007f5e0ff */
[----:B------:R-:W-:Y:S02]  /*d1d0*/  IADD3 R25, R25, 0x1, RZ ;  /* 0x0000000119197810 */ /* 0x000fe40007ffe0ff */
[-C--:B------:R-:W-:Y:S01]  /*d1e0*/  IADD3 R17, P3, R17, R13.reuse, RZ ;  /* 0x0000000d11117210 */ /* 0x080fe20007f7e0ff */
[--C-:B------:R-:W-:Y:S01]  /*d1f0*/  IMAD.X R16, R16, 0x1, R0.reuse, P4 ;  /* 0x0000000110107824 */ /* 0x100fe200020e0600 */
[----:B------:R-:W-:Y:S01]  /*d200*/  IADD3 R29, P4, R29, R13, RZ ;  /* 0x0000000d1d1d7210 */ /* 0x000fe20007f9e0ff */
[----:B------:R-:W-:Y:S01]  /*d210*/  IMAD.X R28, R28, 0x1, R0, P5 ;  /* 0x000000011c1c7824 */ /* 0x000fe200028e0600 */
[----:B---3--:R-:W-:Y:S11]  /*d220*/  HMMA.16816.F32.BF16 R20, R4, R18, R20 ;  /* 0x000000120414723c */ /* 0x008ff60000041814 */
[----:B------:R-:W-:Y:S11]  /*d230*/  @!UPT UIADD3 URZ, URZ, URZ, URZ ;  /* 0x0000003f3f3ff290 */ /* 0x000ff6000fffe03f */
[----:B------:R-:W-:Y:S02]  /*d240*/  @!UPT UIADD3 URZ, URZ, URZ, URZ ;  /* 0x0000003f3f3ff290 */ /* 0x000fe4000fffe03f */
[----:B------:R-:W-:Y:S01]  /*d250*/  IMAD.MOV.U32 R6, RZ, RZ, R20 ;  /* 0x000000ffff067224 */ /* 0x000fe200078e0014 */
[----:B------:R-:W-:Y:S01]  /*d260*/  STL.64 [R1], R20 ;  /* 0x0000001401007387 */ /* 0x000fe20000100a00 */
[----:B------:R-:W-:Y:S02]  /*d270*/  IMAD.MOV.U32 R7, RZ, RZ, R21 ;  /* 0x000000ffff077224 */ /* 0x000fe400078e0015 */
[----:B------:R-:W-:Y:S01]  /*d280*/  IMAD.MOV.U32 R3, RZ, RZ, R22 ;  /* 0x000000ffff037224 */ /* 0x000fe200078e0016 */
[----:B------:R-:W-:Y:S01]  /*d290*/  STL.64 [R1+0x8], R22 ;  /* 0x0000081601007387 */ /* 0x000fe20000100a00 */
[----:B------:R-:W-:-:S03]  /*d2a0*/  IMAD.MOV.U32 R4, RZ, RZ, R23 ;  /* 0x000000ffff047224 */ /* 0x000fc600078e0017 */
        /* <DEDUP_REMOVED lines=13> */
[----:B0-----:R-:W2:Y:S04]  /*d380*/  LDL.LU R0, [R1+0x62c] ;  /* 0x00062c0001007983 */ /* 0x001ea80000300800 */
[----:B------:R-:W-:Y:S04]  /*d390*/  STL [R1+0x634], R29 ;  /* 0x0006341d01007387 */ /* 0x000fe80000100800 */
[----:B------:R-:W3:Y:S04]  /*d3a0*/  LDL.LU R4, [R1+0x61c] ;  /* 0x00061c0001047983 */ /* 0x000ee80000300800 */
[----:B------:R-:W-:Y:S04]  /*d3b0*/  STL [R1+0x658], R28 ;  /* 0x0006581c01007387 */ /* 0x000fe80000100800 */
[----:B---3--:R0:W-:Y:S04]  /*d3c0*/  STL [R1+0x76c], R4 ;  /* 0x00076c0401007387 */ /* 0x0081e80000100800 */
[----:B0-----:R-:W3:Y:S04]  /*d3d0*/  LDL.LU R4, [R1+0x648] ;  /* 0x0006480001047983 */ /* 0x001ee80000300800 */
[----:B---3--:R0:W-:Y:S04]  /*d3e0*/  STL [R1+0x770], R4 ;  /* 0x0007700401007387 */ /* 0x0081e80000100800 */
[----:B0-----:R-:W3:Y:S01]  /*d3f0*/  LDL.LU R4, [R1+0x624] ;  /* 0x0006240001047983 */ /* 0x001ee20000300800 */
[----:B------:R-:W-:-:S02]  /*d400*/  ISETP.NE.U32.AND P0, PT, R25, UR5, PT ;  /* 0x0000000519007c0c */ /* 0x000fc4000bf05070 */
[----:B--2---:R-:W-:Y:S01]  /*d410*/  IADD3 R0, P5, R0, R13, RZ ;  /* 0x0000000d00007210 */ /* 0x004fe20007fbe0ff */
[----:B---3--:R0:W-:Y:S04]  /*d420*/  STL [R1+0x774], R4 ;  /* 0x0007740401007387 */ /* 0x0081e80000100800 */
[----:B0-----:R-:W2:Y:S04]  /*d430*/  LDL.LU R4, [R1+0x650] ;  /* 0x0006500001047983 */ /* 0x001ea80000300800 */
[----:B------:R-:W3:Y:S04]  /*d440*/  LDL.LU R3, [R1+0x640] ;  /* 0x0006400001037983 */ /* 0x000ee80000300800 */
[----:B------:R-:W4:Y:S04]  /*d450*/  LDL.LU R7, [R1+0x614] ;  /* 0x0006140001077983 */ /* 0x000f280000300800 */
        /* <DEDUP_REMOVED lines=24> */
[----:B------:R0:W-:Y:S04]  /*d5e0*/  STL [R1+0x62c], R0 ;  /* 0x00062c0001007387 */ /* 0x0001e80000100800 */
[----:B0-----:R-:W2:Y:S02]  /*d5f0*/  LDL.LU R0, [R1+0x778] ;  /* 0x0007780001007983 */ /* 0x001ea40000300800 */
[----:B--2---:R-:W-:-:S05]  /*d600*/  IMAD.X R4, R4, 0x1, R0, P6 ;  /* 0x0000000104047824 */ /* 0x004fca00030e0600 */
[----:B------:R0:W-:Y:S04]  /*d610*/  STL [R1+0x650], R4 ;  /* 0x0006500401007387 */ /* 0x0001e80000100800 */
[----:B0-----:R-:W2:Y:S02]  /*d620*/  LDL.LU R4, [R1+0x774] ;  /* 0x0007740001047983 */ /* 0x001ea40000300800 */
[----:B--2---:R-:W-:-:S05]  /*d630*/  IADD3 R4, P6, R4, R13, RZ ;  /* 0x0000000d04047210 */ /* 0x004fca0007fde0ff */
[----:B------:R0:W-:Y:S04]  /*d640*/  STL [R1+0x624], R4 ;  /* 0x0006240401007387 */ /* 0x0001e80000100800 */
[----:B0-----:R-:W2:Y:S02]  /*d650*/  LDL.LU R4, [R1+0x770] ;  /* 0x0007700001047983 */ /* 0x001ea40000300800 */
[----:B--2---:R-:W-:-:S05]  /*d660*/  IMAD.X R4, R4, 0x1, R0, P1 ;  /* 0x0000000104047824 */ /* 0x004fca00008e0600 */
[----:B------:R0:W-:Y:S04]  /*d670*/  STL [R1+0x648], R4 ;  /* 0x0006480401007387 */ /* 0x0001e80000100800 */
[----:B0-----:R-:W2:Y:S01]  /*d680*/  LDL.LU R4, [R1+0x76c] ;  /* 0x00076c0001047983 */ /* 0x001ea20000300800 */
[--C-:B---3--:R-:W-:Y:S01]  /*d690*/  IMAD.X R3, R3, 0x1, R0.reuse, P2 ;  /* 0x0000000103037824 */ /* 0x108fe200010e0600 */
[-C--:B----4-:R-:W-:Y:S01]  /*d6a0*/  IADD3 R7, P2, R7, R13.reuse, RZ ;  /* 0x0000000d07077210 */ /* 0x090fe20007f5e0ff */
[--C-:B------:R-:W-:Y:S01]  /*d6b0*/  IMAD.X R6, R6, 0x1, R0.reuse, P3 ;  /* 0x0000000106067824 */ /* 0x100fe200018e0600 */
[-C--:B------:R-:W-:Y:S01]  /*d6c0*/  IADD3 R5, P3, R5, R13.reuse, RZ ;  /* 0x0000000d05057210 */ /* 0x080fe20007f7e0ff */
        /* <DEDUP_REMOVED lines=16> */
[----:B------:R-:W-:Y:S01]  /*d7d0*/  IMAD.X R29, R29, 0x1, R0, P2 ;  /* 0x000000011d1d7824 */ /* 0x000fe200010e0600 */
[----:B------:R-:W-:-:S02]  /*d7e0*/  IADD3 R28, P2, R28, R13, RZ ;  /* 0x0000000d1c1c7210 */ /* 0x000fc40007f5e0ff */
[----:B--2---:R-:W-:-:S05]  /*d7f0*/  IADD3 R4, P1, R4, R13, RZ ;  /* 0x0000000d04047210 */ /* 0x004fca0007f3e0ff */
[----:B------:R-:W-:Y:S04]  /*d800*/  STL [R1+0x61c], R4 ;  /* 0x00061c0401007387 */ /* 0x000fe80000100800 */
[----:B------:R-:W-:Y:S04]  /*d810*/  STL [R1+0x640], R3 ;  /* 0x0006400301007387 */ /* 0x000fe80000100800 */
[----:B------:R-:W-:Y:S01]  /*d820*/  STL [R1+0x614], R7 ;  /* 0x0006140701007387 */ /* 0x000fe20000100800 */
[----:B------:R-:W-:-:S03]  /*d830*/  IMAD.X R12, R12, 0x1, R0, P1 ;  /* 0x000000010c0c7824 */ /* 0x000fc600008e0600 */
[----:B------:R-:W-:Y:S01]  /*d840*/  STL [R1+0x638], R6 ;  /* 0x0006380601007387 */ /* 0x000fe20000100800 */
[----:B------:R-:W-:-:S03]  /*d850*/  IADD3 R2, P1, R2, R13, RZ ;  /* 0x0000000d02027210 */ /* 0x000fc60007f3e0ff */
        /* <DEDUP_REMOVED lines=11> */
[----:B------:R-:W-:-:S03]  /*d910*/  IMAD.X R17, R17, 0x1, R0, P1 ;  /* 0x0000000111117824 */ /* 0x000fc600008e0600 */
[----:B------:R-:W-:Y:S04]  /*d920*/  STL [R1+0x608], R14 ;  /* 0x0006080e01007387 */ /* 0x000fe80000100800 */
        /* <DEDUP_REMOVED lines=19> */
[----:B--2---:R-:W-:-:S03]  /*da60*/  IMAD.X R13, R13, 0x1, R0, P3 ;  /* 0x000000010d0d7824 */ /* 0x004fc600018e0600 */
        /* <DEDUP_REMOVED lines=30> */
[----:B--2---:R-:W-:-:S05]  /*dc50*/  IADD3 R4, P3, R4, R13, RZ ;  /* 0x0000000d04047210 */ /* 0x004fca0007f7e0ff */
[----:B------:R0:W-:Y:S04]  /*dc60*/  STL [R1+0x5ac], R4 ;  /* 0x0005ac0401007387 */ /* 0x0001e80000100800 */
[----:B0-----:R-:W2:Y:S02]  /*dc70*/  LDL.LU R4, [R1+0x764] ;  /* 0x0007640001047983 */ /* 0x001ea40000300800 */
[----:B--2---:R-:W-:-:S05]  /*dc80*/  IMAD.X R4, R4, 0x1, R0, P4 ;  /* 0x0000000104047824 */ /* 0x004fca00020e0600 */
[----:B------:R0:W-:Y:S04]  /*dc90*/  STL [R1+0x5d0], R4 ;  /* 0x0005d00401007387 */ /* 0x0001e80000100800 */
[----:B0-----:R-:W2:Y:S02]  /*dca0*/  LDL.LU R4, [R1+0x760] ;  /* 0x0007600001047983 */ /* 0x001ea40000300800 */
[----:B--2---:R-:W-:-:S05]  /*dcb0*/  IADD3 R4, P4, R4, R13, RZ ;  /* 0x0000000d04047210 */ /* 0x004fca0007f9e0ff */
[----:B------:R0:W-:Y:S04]  /*dcc0*/  STL [R1+0x5a4], R4 ;  /* 0x0005a40401007387 */ /* 0x0001e80000100800 */
[----:B0-----:R-:W2:Y:S01]  /*dcd0*/  LDL.LU R4, [R1+0x75c] ;  /* 0x00075c0001047983 */ /* 0x001ea20000300800 */
[--C-:B----4-:R-:W-:Y:S01]  /*dce0*/  IMAD.X R7, R7, 0x1, R0.reuse, P6 ;  /* 0x0000000107077824 */ /* 0x110fe200030e0600 */
        /* <DEDUP_REMOVED lines=18> */
[----:B------:R-:W-:Y:S01]  /*de10*/  IADD3 R17, P4, R17, R13, RZ ;  /* 0x0000000d11117210 */ /* 0x000fe20007f9e0ff */
[----:B------:R-:W-:-:S02]  /*de20*/  IMAD.X R28, R28, 0x1, R0, P6 ;  /* 0x000000011c1c7824 */ /* 0x000fc400030e0600 */
[----:B--2---:R-:W-:Y:S01]  /*de30*/  IMAD.X R4, R4, 0x1, R0, P5 ;  /* 0x0000000104047824 */ /* 0x004fe200028e0600 */
[----:B---3--:R-:W-:-:S04]  /*de40*/  IADD3 R3, P5, R3, R13, RZ ;  /* 0x0000000d03037210 */ /* 0x008fc80007fbe0ff */
[----:B------:R-:W-:Y:S04]  /*de50*/  STL [R1+0x5c8], R4 ;  /* 0x0005c80401007387 */ /* 0x000fe80000100800 */
        /* <DEDUP_REMOVED lines=37> */
[----:B--2---:R-:W-:-:S03]  /*e0b0*/  IADD3 R0, P6, R0, R13, RZ ;  /* 0x0000000d00007210 */ /* 0x004fc60007fde0ff */
        /* <DEDUP_REMOVED lines=112> */
[----:B------:R-:W2:Y:S01]  /*e7c0*/  LDL.LU R23, [R1+0x4a8] ;  /* 0x0004a80001177983 */ /* 0x000ea20000300800 */
[----:B------:R-:W2:Y:S03]  /*e7d0*/  LDL.LU R12, [R1+0x47c] ;  /* 0x00047c00010c7983 */ /* 0x000ea60000300800 */
[----:B------:R-:W2:Y:S01]  /*e7e0*/  LDL.LU R2, [R1+0x4a0] ;  /* 0x0004a00001027983 */ /* 0x000ea20000300800 */
[----:B------:R-:W2:Y:S02]  /*e7f0*/  LDL.LU R11, [R1+0x474] ;  /* 0x00047400010b7983 */ /* 0x000ea40000300800 */
[----:B------:R-:W2:Y:S02]  /*e800*/  LDL.LU R10, [R1+0x498] ;  /* 0x00049800010a7983 */ /* 0x000ea40000300800 */
[----:B------:R-:W2:Y:S01]  /*e810*/  LDL.LU R14, [R1+0x46c] ;  /* 0x00046c00010e7983 */ /* 0x000ea20000300800 */
        /* <DEDUP_REMOVED lines=11> */
[----:B------:R0:W-:Y:S02]  /*e8d0*/  STL [R1+0x4e0], R13 ;  /* 0x0004e00d01007387 */ /* 0x0001e40000100800 */
        /* <DEDUP_REMOVED lines=33> */
[----:B------:R-:W-:Y:S01]  /*eaf0*/  STL [R1+0x4d0], R4 ;  /* 0x0004d00401007387 */ /* 0x000fe20000100800 */
[----:B------:R-:W-:Y:S02]  /*eb00*/  STL [R1+0x4a4], R3 ;  /* 0x0004a40301007387 */ /* 0x000fe40000100800 */
[----:B------:R-:W-:Y:S02]  /*eb10*/  STL [R1+0x4c8], R7 ;  /* 0x0004c80701007387 */ /* 0x000fe40000100800 */
[----:B------:R-:W-:Y:S01]  /*eb20*/  STL [R1+0x49c], R6 ;  /* 0x00049c0601007387 */ /* 0x000fe20000100800 */
[----:B------:R-:W-:Y:S01]  /*eb30*/  STL [R1+0x4c0], R5 ;  /* 0x0004c00501007387 */ /* 0x000fe20000100800 */
[----:B------:R-:W-:Y:S02]  /*eb40*/  STL [R1+0x494], R18 ;  /* 0x0004941201007387 */ /* 0x000fe40000100800 */
[----:B------:R-:W-:Y:S02]  /*eb50*/  STL [R1+0x4b8], R19 ;  /* 0x0004b81301007387 */ /* 0x000fe40000100800 */
[----:B------:R-:W-:Y:S02]  /*eb60*/  STL [R1+0x48c], R20 ;  /* 0x00048c1401007387 */ /* 0x000fe40000100800 */
[--C-:B------:R-:W-:Y:S01]  /*eb70*/  IMAD.X R2, R2, 0x1, R0.reuse, P6 ;  /* 0x0000000102027824 */ /* 0x100fe200030e0600 */
[----:B------:R-:W-:Y:S01]  /*eb80*/  STL [R1+0x4b0], R21 ;  /* 0x0004b01501007387 */ /* 0x000fe20000100800 */
[----:B------:R-:W-:Y:S01]  /*eb90*/  IADD3 R11, P6, R11, R13, RZ ;  /* 0x0000000d0b0b7210 */ /* 0x000fe20007fde0ff */
[----:B------:R-:W-:Y:S02]  /*eba0*/  STL [R1+0x484], R22 ;  /* 0x0004841601007387 */ /* 0x000fe40000100800 */
[----:B------:R-:W-:Y:S01]  /*ebb0*/  STL [R1+0x4a8], R23 ;  /* 0x0004a81701007387 */ /* 0x000fe20000100800 */
[----:B------:R-:W-:Y:S01]  /*ebc0*/  STL [R1+0x47c], R12 ;  /* 0x00047c0c01007387 */ /* 0x000fe20000100800 */
[----:B------:R-:W-:Y:S02]  /*ebd0*/  STL [R1+0x4a0], R2 ;  /* 0x0004a00201007387 */ /* 0x000fe40000100800 */
        /* <DEDUP_REMOVED lines=8> */
[----:B------:R-:W-:-:S02]  /*ec60*/  IMAD.X R16, R16, 0x1, R0, P6 ;  /* 0x0000000110107824 */ /* 0x000fc400030e0600 */
[----:B------:R-:W-:Y:S01]  /*ec70*/  STL [R1+0x454], R26 ;  /* 0x0004541a01007387 */ /* 0x000fe20000100800 */
[-C--:B------:R-:W-:Y:S01]  /*ec80*/  IADD3 R29, P6, R29, R13.reuse, RZ ;  /* 0x0000000d1d1d7210 */ /* 0x080fe20007fde0ff */
[----:B------:R-:W-:Y:S01]  /*ec90*/  STL [R1+0x478], R27 ;  /* 0x0004781b01007387 */ /* 0x000fe20000100800 */
[----:B------:R-:W-:Y:S02]  /*eca0*/  STL [R1+0x44c], R17 ;  /* 0x00044c1101007387 */ /* 0x000fe40000100800 */
[----:B------:R0:W-:Y:S02]  /*ecb0*/  STL [R1+0x738], R0 ;  /* 0x0007380001007387 */ /* 0x0001e40000100800 */
[----:B------:R-:W-:Y:S01]  /*ecc0*/  STL [R1+0x470], R16 ;  /* 0x0004701001007387 */ /* 0x000fe20000100800 */
[----:B0-----:R-:W2:Y:S01]  /*ecd0*/  LDL.LU R0, [R1+0x43c] ;  /* 0x00043c0001007983 */ /* 0x001ea20000300800 */
[----:B------:R-:W-:Y:S02]  /*ece0*/  STL [R1+0x444], R29 ;  /* 0x0004441d01007387 */ /* 0x000fe40000100800 */
[----:B------:R-:W3:Y:S02]  /*ecf0*/  LDL.LU R4, [R1+0x42c] ;  /* 0x00042c0001047983 */ /* 0x000ee40000300800 */
[----:B------:R-:W-:Y:S01]  /*ed00*/  STL [R1+0x468], R28 ;  /* 0x0004681c01007387 */ /* 0x000fe20000100800 */
[----:B---3--:R0:W-:Y:S04]  /*ed10*/  STL [R1+0x72c], R4 ;  /* 0x00072c0401007387 */ /* 0x0081e80000100800 */
[----:B0-----:R-:W3:Y:S04]  /*ed20*/  LDL.LU R4, [R1+0x458] ;  /* 0x0004580001047983 */ /* 0x001ee80000300800 */
[----:B---3--:R0:W-:Y:S04]  /*ed30*/  STL [R1+0x730], R4 ;  /* 0x0007300401007387 */ /* 0x0081e80000100800 */
[----:B0-----:R-:W3:Y:S01]  /*ed40*/  LDL.LU R4, [R1+0x434] ;  /* 0x0004340001047983 */ /* 0x001ee20000300800 */
[----:B--2---:R-:W-:-:S03]  /*ed50*/  IADD3 R0, P1, R0, R13, RZ ;  /* 0x0000000d00007210 */ /* 0x004fc60007f3e0ff */
[----:B---3--:R0:W-:Y:S04]  /*ed60*/  STL [R1+0x734], R4 ;  /* 0x0007340401007387 */ /* 0x0081e80000100800 */
[----:B0-----:R-:W2:Y:S01]  /*ed70*/  LDL.LU R4, [R1+0x460] ;  /* 0x0004600001047983 */ /* 0x001ea20000300800 */
[----:B------:R-:W3:Y:S02]  /*ed80*/  LDL.LU R3, [R1+0x450] ;  /* 0x0004500001037983 */ /* 0x000ee40000300800 */
[----:B------:R-:W4:Y:S02]  /*ed90*/  LDL.LU R7, [R1+0x424] ;  /* 0x0004240001077983 */ /* 0x000f240000300800 */
        /* <DEDUP_REMOVED lines=58> */
[----:B------:R-:W-:Y:S01]  /*f140*/  STL [R1+0x42c], R4 ;  /* 0x00042c0401007387 */ /* 0x000fe20000100800 */
[----:B------:R-:W-:Y:S02]  /*f150*/  STL [R1+0x450], R3 ;  /* 0x0004500301007387 */ /* 0x000fe40000100800 */
[----:B------:R-:W-:Y:S02]  /*f160*/  STL [R1+0x424], R7 ;  /* 0x0004240701007387 */ /* 0x000fe40000100800 */
[----:B------:R-:W-:Y:S01]  /*f170*/  STL [R1+0x448], R6 ;  /* 0x0004480601007387 */ /* 0x000fe20000100800 */
[----:B------:R-:W-:Y:S01]  /*f180*/  STL [R1+0x41c], R5 ;  /* 0x00041c0501007387 */ /* 0x000fe20000100800 */
        /* <DEDUP_REMOVED lines=16> */
[----:B------:R-:W-:-:S02]  /*f290*/  IMAD.X R17, R17, 0x1, R0, P3 ;  /* 0x0000000111117824 */ /* 0x000fc400018e0600 */
[----:B------:R-:W-:Y:S02]  /*f2a0*/  STL [R1+0x408], R9 ;  /* 0x0004080901007387 */ /* 0x000fe40000100800 */
[----:B------:R-:W-:Y:S01]  /*f2b0*/  STL [R1+0x3dc], R8 ;  /* 0x0003dc0801007387 */ /* 0x000fe20000100800 */
[----:B------:R-:W-:Y:S01]  /*f2c0*/  IADD3 R16, P3, R16, R13, RZ ;  /* 0x0000000d10107210 */ /* 0x000fe20007f7e0ff */
[----:B------:R-:W-:Y:S01]  /*f2d0*/  STL [R1+0x400], R26 ;  /* 0x0004001a01007387 */ /* 0x000fe20000100800 */
[----:B------:R-:W-:Y:S02]  /*f2e0*/  STL [R1+0x3d4], R27 ;  /* 0x0003d41b01007387 */ /* 0x000fe40000100800 */
[----:B------:R-:W-:Y:S02]  /*f2f0*/  STL [R1+0x3f8], R17 ;  /* 0x0003f81101007387 */ /* 0x000fe40000100800 */
[----:B------:R0:W-:Y:S01]  /*f300*/  STL [R1+0x728], R13 ;  /* 0x0007280d01007387 */ /* 0x0001e20000100800 */
[----:B------:R-:W-:Y:S04]  /*f310*/  STL [R1+0x3cc], R16 ;  /* 0x0003cc1001007387 */ /* 0x000fe80000100800 */
        /* <DEDUP_REMOVED lines=8> */
[----:B--2---:R-:W-:-:S03]  /*f3a0*/  IMAD.X R13, R13, 0x1, R0, P5 ;  /* 0x000000010d0d7824 */ /* 0x004fc600028e0600 */
        /* <DEDUP_REMOVED lines=257> */
[--C-:B------:R-:W-:Y:S01]  /*103c0*/  IMAD.X R8, R8, 0x1, R0.reuse, P6 ;  /* 0x0000000108087824 */ /* 0x100fe200030e0600 */
[----:B------:R-:W-:Y:S01]  /*103d0*/  IADD3 R26, P6, R26, UR10, RZ ;  /* 0x0000000a1a1a7c10 */ /* 0x000fe2000ffde0ff */
[--C-:B------:R-:W-:Y:S01]  /*103e0*/  IMAD.X R27, R27, 0x1, R0.reuse, P1 ;  /* 0x000000011b1b7824 */ /* 0x100fe200008e0600 */
[----:B------:R-:W-:Y:S01]  /*103f0*/  IADD3 R17, P1, R17, UR10, RZ ;  /* 0x0000000a11117c10 */ /* 0x000fe2000ff3e0ff */
        /* <DEDUP_REMOVED lines=28> */
[----:B------:R-:W-:Y:S01]  /*105c0*/  IADD3 R29, P2, R29, UR10, RZ ;  /* 0x0000000a1d1d7c10 */ /* 0x000fe2000ff5e0ff */
        /* <DEDUP_REMOVED lines=9> */
[----:B0-----:R-:W3:Y:S01]  /*10660*/  LDL.LU R6, [R1+0x66c] ;  /* 0x00066c0001067983 */ /* 0x001ee20000300800 */
[----:B--2---:R-:W-:-:S03]  /*10670*/  IADD3 R0, P3, R0, UR10, RZ ;  /* 0x0000000a00007c10 */ /* 0x004fc6000ff7e0ff */
        /* <DEDUP_REMOVED lines=29> */
[----:B------:R0:W-:Y:S04]  /*10850*/  STL [R1+0x678], R0 ;  /* 0x0006780001007387 */ /* 0x0001e80000100800 */
[----:B0-----:R-:W2:Y:S02]  /*10860*/  LDL.LU R0, [R1+0x6f8] ;  /* 0x0006f80001007983 */ /* 0x001ea40000300800 */
[----:B--2---:R-:W-:-:S05]  /*10870*/  IMAD.X R6, R6, 0x1, R0, P4 ;  /* 0x0000000106067824 */ /* 0x004fca00020e0600 */
[----:B------:R0:W-:Y:S04]  /*10880*/  STL [R1+0x270], R6 ;  /* 0x0002700601007387 */ /* 0x0001e80000100800 */
[----:B0-----:R-:W2:Y:S02]  /*10890*/  LDL.LU R6, [R1+0x6f4] ;  /* 0x0006f40001067983 */ /* 0x001ea40000300800 */
[----:B--2---:R-:W-:-:S05]  /*108a0*/  IADD3 R6, P4, R6, UR10, RZ ;  /* 0x0000000a06067c10 */ /* 0x004fca000ff9e0ff */
[----:B------:R0:W-:Y:S04]  /*108b0*/  STL [R1+0x66c], R6 ;  /* 0x00066c0601007387 */ /* 0x0001e80000100800 */
[----:B0-----:R-:W2:Y:S01]  /*108c0*/  LDL.LU R6, [R1+0x6f0] ;  /* 0x0006f00001067983 */ /* 0x001ea20000300800 */
[----:B----4-:R-:W-:Y:S01]  /*108d0*/  IADD3.X R3, R3, UR6, RZ, P6, !PT ;  /* 0x0000000603037c10 */ /* 0x010fe2000b7fe4ff */
[----:B------:R-:W-:Y:S01]  /*108e0*/  IADD3 R4, P6, R4, UR10, RZ ;  /* 0x0000000a04047c10 */ /* 0x000fe2000ffde0ff */
[----:B------:R-:W-:Y:S01]  /*108f0*/  IADD3.X R10, R10, UR6, RZ, P1, !PT ;  /* 0x000000060a0a7c10 */ /* 0x000fe20008ffe4ff */
        /* <DEDUP_REMOVED lines=15> */
[----:B------:R-:W-:-:S02]  /*109f0*/  IADD3.X R23, R23, UR6, RZ, P4, !PT ;  /* 0x0000000617177c10 */ /* 0x000fc4000a7fe4ff */
[----:B------:R-:W-:Y:S02]  /*10a00*/  IADD3.X R14, R14, UR6, RZ, P6, !PT ;  /* 0x000000060e0e7c10 */ /* 0x000fe4000b7fe4ff */
[----:B------:R-:W-:Y:S02]  /*10a10*/  IADD3.X R15, R15, UR6, RZ, P1, !PT ;  /* 0x000000060f0f7c10 */ /* 0x000fe40008ffe4ff */
[----:B------:R-:W-:Y:S02]  /*10a20*/  IADD3.X R27, R27, UR6, RZ, P3, !PT ;  /* 0x000000061b1b7c10 */ /* 0x000fe40009ffe4ff */
[----:B------:R-:W-:Y:S01]  /*10a30*/  IADD3.X R26, R26, UR6, RZ, P2, !PT ;  /* 0x000000061a1a7c10 */ /* 0x000fe200097fe4ff */
[----:B--2---:R-:W-:Y:S01]  /*10a40*/  IMAD.X R6, R6, 0x1, R0, P5 ;  /* 0x0000000106067824 */ /* 0x004fe200028e0600 */
[----:B---3--:R-:W-:-:S04]  /*10a50*/  IADD3 R7, P5, R7, UR10, RZ ;  /* 0x0000000a07077c10 */ /* 0x008fc8000ffbe0ff */
[----:B------:R0:W-:Y:S04]  /*10a60*/  STL [R1+0x268], R6 ;  /* 0x0002680601007387 */ /* 0x0001e80000100800 */
[----:B0-----:R0:W5:Y:S01]  /*10a70*/  LDL.LU R6, [R1+0x6ec] ;  /* 0x0006ec0001067983 */ /* 0x0011620000300800 */
[----:B------:R1:W-:Y:S03]  /*10a80*/  STL [R1+0x664], R7 ;  /* 0x0006640701007387 */ /* 0x0003e60000100800 */
[----:B-1----:R0:W5:Y:S01]  /*10a90*/  LDL.LU R7, [R1+0x6e8] ;  /* 0x0006e80001077983 */ /* 0x0021620000300800 */
[----:B------:R1:W-:Y:S03]  /*10aa0*/  STL [R1+0x674], R3 ;  /* 0x0006740301007387 */ /* 0x0003e60000100800 */
[----:B-1----:R0:W5:Y:S01]  /*10ab0*/  LDL.LU R3, [R1+0x6e4] ;  /* 0x0006e40001037983 */ /* 0x0021620000300800 */
[----:B------:R1:W-:Y:S03]  /*10ac0*/  STL [R1+0x264], R4 ;  /* 0x0002640401007387 */ /* 0x0003e60000100800 */
[----:B-1----:R0:W5:Y:S01]  /*10ad0*/  LDL.LU R4, [R1+0x6e0] ;  /* 0x0006e00001047983 */ /* 0x0021620000300800 */
[----:B------:R1:W-:Y:S03]  /*10ae0*/  STL [R1+0x684], R10 ;  /* 0x0006840a01007387 */ /* 0x0003e60000100800 */
[----:B-1----:R0:W5:Y:S01]  /*10af0*/  LDL.LU R10, [R1+0x6dc] ;  /* 0x0006dc00010a7983 */ /* 0x0021620000300800 */
[----:B------:R1:W-:Y:S01]  /*10b00*/  STL [R1+0x25c], R11 ;  /* 0x00025c0b01007387 */ /* 0x0003e20000100800 */
[----:B------:R-:W-:-:S02]  /*10b10*/  IADD3.X R16, R16, UR6, RZ, P5, !PT ;  /* 0x0000000610107c10 */ /* 0x000fc4000affe4ff */
[----:B-1----:R0:W5:Y:S01]  /*10b20*/  LDL.LU R11, [R1+0x6d8] ;  /* 0x0006d800010b7983 */ /* 0x0021620000300800 */
[----:B------:R1:W-:Y:S01]  /*10b30*/  STL [R1+0x67c], R2 ;  /* 0x00067c0201007387 */ /* 0x0003e20000100800 */
[----:B------:R-:W-:Y:S02]  /*10b40*/  IADD3 R17, P5, R17, UR10, RZ ;  /* 0x0000000a11117c10 */ /* 0x000fe4000ffbe0ff */
[----:B-1----:R0:W5:Y:S01]  /*10b50*/  LDL.LU R2, [R1+0x6d4] ;  /* 0x0006d40001027983 */ /* 0x0021620000300800 */
        /* <DEDUP_REMOVED lines=13> */
[----:B------:R1:W-:Y:S03]  /*10c30*/  STL [R1+0x23c], R17 ;  /* 0x00023c1101007387 */ /* 0x0003e60000100800 */
[----:B-1----:R0:W5:Y:S01]  /*10c40*/  LDL.LU R17, [R1+0x6b8] ;  /* 0x0006b80001117983 */ /* 0x0021620000300800 */
[----:B------:R1:W-:Y:S03]  /*10c50*/  STL [R1+0x260], R29 ;  /* 0x0002601d01007387 */ /* 0x0003e60000100800 */
[----:B-1----:R0:W5:Y:S01]  /*10c60*/  LDL.LU R29, [R1+0x6b4] ;  /* 0x0006b400011d7983 */ /* 0x0021620000300800 */
[----:B------:R1:W-:Y:S02]  /*10c70*/  STL [R1+0x234], R28 ;  /* 0x0002341c01007387 */ /* 0x0003e40000100800 */
[----:B------:R0:W-:Y:S02]  /*10c80*/  STL [R1+0x258], R5 ;  /* 0x0002580501007387 */ /* 0x0001e40000100800 */
[----:B------:R0:W-:Y:S01]  /*10c90*/  STL [R1+0x22c], R18 ;  /* 0x00022c1201007387 */ /* 0x0001e20000100800 */
[----:B------:R0:W-:Y:S01]  /*10ca0*/  STL [R1+0x250], R19 ;  /* 0x0002501301007387 */ /* 0x0001e20000100800 */
[----:B------:R0:W-:Y:S02]  /*10cb0*/  STL [R1+0x224], R20 ;  /* 0x0002241401007387 */ /* 0x0001e40000100800 */
[----:B------:R0:W-:Y:S02]  /*10cc0*/  STL [R1+0x248], R21 ;  /* 0x0002481501007387 */ /* 0x0001e40000100800 */
[----:B------:R0:W-:Y:S01]  /*10cd0*/  STL [R1+0x21c], R22 ;  /* 0x00021c1601007387 */ /* 0x0001e20000100800 */
[----:B-1----:R-:W1:Y:S04]  /*10ce0*/  S2R R28, SR_TID.X ;  /* 0x00000000001c7919 */ /* 0x002e680000002100 */
[----:B------:R0:W-:Y:S01]  /*10cf0*/  STL [R1+0x240], R23 ;  /* 0x0002401701007387 */ /* 0x0001e20000100800 */
[----:B------:R0:W-:Y:S02]  /*10d00*/  STL [R1+0x238], R13 ;  /* 0x0002380d01007387 */ /* 0x0001e40000100800 */
[----:B------:R0:W-:Y:S02]  /*10d10*/  STL [R1+0x230], R14 ;  /* 0x0002300e01007387 */ /* 0x0001e40000100800 */
[----:B------:R0:W-:Y:S01]  /*10d20*/  STL [R1+0x218], R27 ;  /* 0x0002181b01007387 */ /* 0x0001e20000100800 */
[----:B------:R0:W-:Y:S01]  /*10d30*/  STL [R1+0x228], R15 ;  /* 0x0002280f01007387 */ /* 0x0001e20000100800 */
[----:B------:R0:W-:Y:S01]  /*10d40*/  STL [R1+0x220], R26 ;  /* 0x0002201a01007387 */ /* 0x0001e20000100800 */
[----:B-1----:R-:W-:-:S05]  /*10d50*/  LOP3.LUT R28, R28, 0x7f, RZ, 0xc0, !PT ;  /* 0x0000007f1c1c7812 */ /* 0x002fca00078ec0ff */
[----:B------:R-:W-:Y:S01]  /*10d60*/  IMAD.SHL.U32 R28, R28, 0x2, RZ ;  /* 0x000000021c1c7824 */ /* 0x000fe200078e00ff */
[----:B0-----:R-:W-:Y:S01]  /*10d70*/  @!P0 CALL.REL.NOINC `(.L_x_1) ;  /* 0x0000001000008944 */ /* 0x001fe20003c00000 */
[----:B------:R-:W-:Y:S05]  /*10d80*/  BRA `(.L_x_2) ;  /* 0xffff3b2000007947 */ /* 0x000fea000383ffff */
.L_x_1:
[----:B------:R-:W2:Y:S04]  /*10d90*/  LDL.LU R26, [R1+0x3c] ;  /* 0x00003c00011a7983 */ /* 0x000ea80000300800 */
[----:B------:R-:W2:Y:S01]  /*10da0*/  LDL.LU R27, [R1+0x38] ;  /* 0x00003800011b7983 */ /* 0x000ea20000300800 */
[----:B-----5:R-:W-:Y:S02]  /*10db0*/  F2FP.BF16.PACK_AB R3, R4, R3 ;  /* 0x000000030403723e */ /* 0x020fe400000010ff */
[----:B------:R-:W-:Y:S02]  /*10dc0*/  F2FP.BF16.PACK_AB R7, R7, R6 ;  /* 0x000000060707723e */ /* 0x000fe400000010ff */
[----:B------:R-:W-:-:S02]  /*10dd0*/  F2FP.BF16.PACK_AB R9, R9, R8 ;  /* 0x000000080909723e */ /* 0x000fc400000010ff */
[----:B------:R-:W-:Y:S02]  /*10de0*/  F2FP.BF16.PACK_AB R2, R12, R2 ;  /* 0x000000020c02723e */ /* 0x000fe400000010ff */
[----:B------:R-:W-:Y:S02]  /*10df0*/  F2FP.BF16.PACK_AB R5, R25, R24 ;  /* 0x000000181905723e */ /* 0x000fe400000010ff */
[----:B------:R-:W-:Y:S02]  /*10e00*/  F2FP.BF16.PACK_AB R6, R11, R10 ;  /* 0x0000000a0b06723e */ /* 0x000fe400000010ff */
[----:B------:R-:W-:Y:S02]  /*10e10*/  F2FP.BF16.PACK_AB R8, R17, R16 ;  /* 0x000000101108723e */ /* 0x000fe400000010ff */
[----:B--2---:R-:W-:Y:S02]  /*10e20*/  F2FP.BF16.PACK_AB R4, R26, R27 ;  /* 0x0000001b1a04723e */ /* 0x004fe400000010ff */
.L_x_0:
[----:B0-----:R-:W2:Y:S04]  /*10e30*/  LDL.LU R16, [R1+0x6ac] ;  /* 0x0006ac0001107983 */ /* 0x001ea80000300800 */
[----:B------:R-:W0:Y:S02]  /*10e40*/  S2R R12, SR_TID.X ;  /* 0x00000000000c7919 */ /* 0x000e240000002100 */
[----:B0-----:R-:W-:-:S02]  /*10e50*/  IMAD.SHL.U32 R0, R12, 0x8, RZ ;  /* 0x000000080c007824 */ /* 0x001fc400078e00ff */
[C---:B------:R-:W-:Y:S02]  /*10e60*/  IMAD.SHL.U32 R13, R12.reuse, 0x20, RZ ;  /* 0x000000200c0d7824 */ /* 0x040fe400078e00ff */
[----:B------:R-:W-:Y:S01]  /*10e70*/  IMAD.SHL.U32 R11, R12, 0x4, RZ ;  /* 0x000000040c0b7824 */ /* 0x000fe200078e00ff */
[----:B------:R-:W-:Y:S02]  /*10e80*/  LOP3.LUT R10, R0, 0x78, RZ, 0xc0, !PT ;  /* 0x00000078000a7812 */ /* 0x000fe400078ec0ff */
[----:B------:R-:W-:Y:S02]  /*10e90*/  SHF.R.S32.HI R14, RZ, 0x4, R12 ;  /* 0x00000004ff0e7819 */ /* 0x000fe4000001140c */
[----:B------:R-:W-:Y:S02]  /*10ea0*/  LOP3.LUT R12, R12, 0xc, RZ, 0xc0, !PT ;  /* 0x0000000c0c0c7812 */ /* 0x000fe400078ec0ff */
[----:B------:R-:W-:Y:S02]  /*10eb0*/  LOP3.LUT R13, R13, 0x60, RZ, 0xc0, !PT ;  /* 0x000000600d0d7812 */ /* 0x000fe400078ec0ff */
[----:B------:R-:W-:-:S02]  /*10ec0*/  LOP3.LUT R11, R10, 0x180, R11, 0xf8, !PT ;  /* 0x000001800a0b7812 */ /* 0x000fc400078ef80b */
[----:B------:R-:W-:Y:S01]  /*10ed0*/  SGXT R10, R14, 0x1 ;  /* 0x000000010e0a781a */ /* 0x000fe20000000200 */
[----:B------:R-:W-:-:S03]  /*10ee0*/  IMAD R15, R12, 0x100, R13 ;  /* 0x000001000c0f7824 */ /* 0x000fc600078e020d */
[----:B------:R-:W-:Y:S01]  /*10ef0*/  LOP3.LUT R13, R11, 0x408, R10, 0x78, !PT ;  /* 0x000004080b0d7812 */ /* 0x000fe200078e780a */
[----:B------:R-:W-:Y:S03]  /*10f00*/  BAR.SYNC.DEFER_BLOCKING 0x0 ;  /* 0x0000000000007b1d */ /* 0x000fe60000010000 */
[----:B------:R-:W-:Y:S02]  /*10f10*/  LOP3.LUT R14, R13, 0x10, RZ, 0x3c, !PT ;  /* 0x000000100d0e7812 */ /* 0x000fe400078e3cff */
[----:B------:R-:W-:Y:S01]  /*10f20*/  LOP3.LUT R0, R0, 0x380, RZ, 0xc0, !PT ;  /* 0x0000038000007812 */ /* 0x000fe200078ec0ff */
[----:B------:R-:W-:Y:S04]  /*10f30*/  STS.64 [R13], R8 ;  /* 0x000000080d007388 */ /* 0x000fe80000000a00 */
[----:B------:R0:W-:Y:S04]  /*10f40*/  STS.64 [R13+0x200], R6 ;  /* 0x000200060d007388 */ /* 0x0001e80000000a00 */
[----:B------:R1:W-:Y:S04]  /*10f50*/  STS.64 [R14+0x800], R4 ;  /* 0x000800040e007388 */ /* 0x0003e80000000a00 */
[----:B------:R-:W-:Y:S01]  /*10f60*/  STS.64 [R14+0xa00], R2 ;  /* 0x000a00020e007388 */ /* 0x000fe20000000a00 */
[----:B------:R-:W-:-:S04]  /*10f70*/  IMAD.IADD R15, R0, 0x1, R15 ;  /* 0x00000001000f7824 */ /* 0x000fc800078e020f */
[----:B------:R-:W-:Y:S01]  /*10f80*/  IMAD R12, R12, 0x2, R15 ;  /* 0x000000020c0c7824 */ /* 0x000fe200078e020f */
[----:B------:R-:W-:Y:S04]  /*10f90*/  BAR.SYNC.DEFER_BLOCKING 0x0 ;  /* 0x0000000000007b1d */ /* 0x000fe80000010000 */
[----:B------:R-:W-:Y:S02]  /*10fa0*/  LOP3.LUT R15, R12, 0x8, RZ, 0x3c, !PT ;  /* 0x000000080c0f7812 */ /* 0x000fe400078e3cff */
[----:B------:R-:W-:Y:S01]  /*10fb0*/  ULDC UR6, c[0x0][0x198] ;  /* 0x0000660000067ab9 */ /* 0x000fe20000000800 */
[----:B0-----:R-:W-:Y:S01]  /*10fc0*/  IMAD.U32 R6, RZ, RZ, UR12 ;  /* 0x0000000cff067e24 */ /* 0x001fe2000f8e00ff */
[----:B------:R-:W0:Y:S01]  /*10fd0*/  LDS.64 R10, [R12] ;  /* 0x000000000c0a7984 */ /* 0x000e220000000a00 */
[----:B------:R-:W-:-:S03]  /*10fe0*/  UIMAD UR4, UR7, UR6, URZ ;  /* 0x00000006070472a4 */ /* 0x000fc6000f8e023f */
[----:B------:R3:W4:Y:S01]  /*10ff0*/  LDS.64 R2, [R15] ;  /* 0x000000000f027984 */ /* 0x0007220000000a00 */
[----:B------:R-:W-:Y:S02]  /*11000*/  IMAD.U32 R8, RZ, RZ, UR7 ;  /* 0x00000007ff087e24 */ /* 0x000fe4000f8e00ff */
[----:B-1----:R-:W-:Y:S01]  /*11010*/  IMAD.U32 R5, RZ, RZ, UR4 ;  /* 0x00000004ff057e24 */ /* 0x002fe2000f8e00ff */
[----:B------:R-:W-:Y:S01]  /*11020*/  LOP3.LUT R4, R12, 0x10, RZ, 0x3c, !PT ;  /* 0x000000100c047812 */ /* 0x000fe200078e3cff */
[----:B------:R-:W-:Y:S01]  /*11030*/  IMAD.U32 R9, RZ, RZ, UR11 ;  /* 0x0000000bff097e24 */ /* 0x000fe2000f8e00ff */
[----:B------:R-:W-:Y:S01]  /*11040*/  UIADD3 UR4, UR4, UR6, URZ ;  /* 0x0000000604047290 */ /* 0x000fe2000fffe03f */
[----:B------:R-:W-:Y:S02]  /*11050*/  IMAD.U32 R7, RZ, RZ, UR13 ;  /* 0x0000000dff077e24 */ /* 0x000fe4000f8e00ff */
[----:B------:R-:W-:Y:S01]  /*11060*/  IMAD.U32 R13, RZ, RZ, UR14 ;  /* 0x0000000eff0d7e24 */ /* 0x000fe2000f8e00ff */
[----:B0-----:R-:W-:-:S02]  /*11070*/  PRMT R18, R10, 0x7632, R18 ;  /* 0x000076320a127816 */ /* 0x001fc40000000012 */
[C---:B--2---:R-:W-:Y:S01]  /*11080*/  ISETP.GE.AND P0, PT, R16.reuse, c[0x0][0x178], PT ;  /* 0x00005e0010007a0c */ /* 0x044fe20003f06270 */
[----:B------:R-:W-:-:S03]  /*11090*/  IMAD R0, R16, c[0x0][0x194], RZ ;  /* 0x0000650010007a24 */ /* 0x000fc600078e02ff */
[----:B------:R-:W-:Y:S02]  /*110a0*/  ISETP.LT.AND P3, PT, R6, c[0x0][0x17c], !P0 ;  /* 0x00005f0006007a0c */ /* 0x000fe40004761270 */
[----:B------:R-:W-:Y:S02]  /*110b0*/  LEA R6, P1, R0, c[0x0][0x170], 0x1 ;  /* 0x00005c0000067a11 */ /* 0x000fe400078208ff */
[----:B------:R-:W-:Y:S02]  /*110c0*/  ISETP.LT.AND P5, PT, R8, c[0x0][0x17c], !P0 ;  /* 0x00005f0008007a0c */ /* 0x000fe400047a1270 */
[----:B------:R-:W-:Y:S02]  /*110d0*/  LEA.HI.X.SX32 R0, R0, c[0x0][0x174], 0x1, P1 ;  /* 0x00005d0000007a11 */ /* 0x000fe400008f0eff */
[----:B------:R-:W-:Y:S02]  /*110e0*/  LEA R8, P1, R5, R6, 0x1 ;  /* 0x0000000605087211 */ /* 0x000fe400078208ff */
[----:B------:R-:W-:-:S02]  /*110f0*/  ISETP.LT.AND P4, PT, R9, c[0x0][0x17c], !P0 ;  /* 0x00005f0009007a0c */ /* 0x000fc40004781270 */
[----:B------:R-:W-:Y:S02]  /*11100*/  LEA.HI.X.SX32 R9, R5, R0, 0x1, P1 ;  /* 0x0000000005097211 */ /* 0x000fe400008f0eff */
[----:B------:R-:W0:Y:S01]  /*11110*/  LDS.64 R4, [R4] ;  /* 0x0000000004047984 */ /* 0x000e220000000a00 */
[----:B------:R-:W-:Y:S01]  /*11120*/  ISETP.LT.AND P2, PT, R7, c[0x0][0x17c], !P0 ;  /* 0x00005f0007007a0c */ /* 0x000fe20004741270 */
[----:B------:R-:W-:Y:S01]  /*11130*/  IMAD.U32 R7, RZ, RZ, UR4 ;  /* 0x00000004ff077e24 */ /* 0x000fe2000f8e00ff */
[----:B------:R-:W-:Y:S01]  /*11140*/  ISETP.LT.AND P1, PT, R13, c[0x0][0x17c], !P0 ;  /* 0x00005f000d007a0c */ /* 0x000fe20004721270 */
[----:B------:R-:W-:Y:S01]  /*11150*/  UIADD3 UR4, UR4, UR6, URZ ;  /* 0x0000000604047290 */ /* 0x000fe2000fffe03f */
[----:B------:R-:W-:Y:S01]  /*11160*/  IMAD.U32 R13, RZ, RZ, UR15 ;  /* 0x0000000fff0d7e24 */ /* 0x000fe2000f8e00ff */
[----:B------:R1:W-:Y:S01]  /*11170*/  @P5 STG.E.U16 [R8.64], R10 ;  /* 0x0000000a08005986 */ /* 0x0003e2000c101508 */
[----:B------:R-:W-:-:S03]  /*11180*/  LEA R14, P6, R7, R6, 0x1 ;  /* 0x00000006070e7211 */ /* 0x000fc600078c08ff */
[----:B------:R-:W-:Y:S01]  /*11190*/  ISETP.LT.AND P5, PT, R13, c[0x0][0x17c], !P0 ;  /* 0x00005f000d007a0c */ /* 0x000fe200047a1270 */
[----:B------:R-:W-:Y:S01]  /*111a0*/  IMAD.U32 R13, RZ, RZ, UR4 ;  /* 0x00000004ff0d7e24 */ /* 0x000fe2000f8e00ff */
[----:B------:R-:W-:Y:S01]  /*111b0*/  UIADD3 UR4, UR4, UR6, URZ ;  /* 0x0000000604047290 */ /* 0x000fe2000fffe03f */
[----:B---3--:R-:W-:Y:S02]  /*111c0*/  LEA.HI.X.SX32 R15, R7, R0, 0x1, P6 ;  /* 0x00000000070f7211 */ /* 0x008fe400030f0eff */
[----:B------:R-:W-:Y:S01]  /*111d0*/  LOP3.LUT R7, R12, 0x18, RZ, 0x3c, !PT ;  /* 0x000000180c077812 */ /* 0x000fe200078e3cff */
[----:B------:R-:W-:Y:S01]  /*111e0*/  IMAD.U32 R16, RZ, RZ, UR16 ;  /* 0x00000010ff107e24 */ /* 0x000fe2000f8e00ff */
[C---:B------:R-:W-:Y:S01]  /*111f0*/  LEA R12, P6, R13.reuse, R6, 0x1 ;  /* 0x000000060d0c7211 */ /* 0x040fe200078c08ff */
[----:B------:R-:W-:Y:S01]  /*11200*/  IMAD.U32 R17, RZ, RZ, UR4 ;  /* 0x00000004ff117e24 */ /* 0x000fe2000f8e00ff */
[----:B------:R-:W-:Y:S01]  /*11210*/  @P4 STG.E.U16 [R14.64], R18 ;  /* 0x000000120e004986 */ /* 0x000fe2000c101508 */
[----:B------:R-:W-:Y:S01]  /*11220*/  UIADD3 UR4, UR4, UR6, URZ ;  /* 0x0000000604047290 */ /* 0x000fe2000fffe03f */
[----:B------:R-:W-:Y:S01]  /*11230*/  LEA.HI.X.SX32 R13, R13, R0, 0x1, P6 ;  /* 0x000000000d0d7211 */ /* 0x000fe200030f0eff */
[----:B-1----:R-:W-:Y:S01]  /*11240*/  IMAD.U32 R10, RZ, RZ, UR17 ;  /* 0x00000011ff0a7e24 */ /* 0x002fe2000f8e00ff */
[----:B------:R-:W-:Y:S01]  /*11250*/  ISETP.LT.AND P4, PT, R16, c[0x0][0x17c], !P0 ;  /* 0x00005f0010007a0c */ /* 0x000fe20004781270 */
[----:B------:R1:W2:Y:S01]  /*11260*/  LDS.64 R8, [R7] ;  /* 0x0000000007087984 */ /* 0x0002a20000000a00 */
[----:B------:R-:W-:Y:S01]  /*11270*/  LEA R16, P6, R17, R6, 0x1 ;  /* 0x0000000611107211 */ /* 0x000fe200078c08ff */
[----:B------:R-:W-:-:S02]  /*11280*/  IMAD.U32 R19, RZ, RZ, UR4 ;  /* 0x00000004ff137e24 */ /* 0x000fc4000f8e00ff */
[----:B----4-:R3:W-:Y:S01]  /*11290*/  @P3 STG.E.U16 [R12.64], R2 ;  /* 0x000000020c003986 */ /* 0x0107e2000c101508 */
[----:B------:R-:W-:Y:S01]  /*112a0*/  ISETP.LT.AND P3, PT, R10, c[0x0][0x17c], !P0 ;  /* 0x00005f000a007a0c */ /* 0x000fe20004761270 */
[----:B------:R-:W-:Y:S01]  /*112b0*/  UIADD3 UR4, UR4, UR6, URZ ;  /* 0x0000000604047290 */ /* 0x000fe2000fffe03f */
[----:B------:R-:W-:Y:S01]  /*112c0*/  LEA.HI.X.SX32 R17, R17, R0, 0x1, P6 ;  /* 0x0000000011117211 */ /* 0x000fe200030f0eff */
[----:B-1----:R-:W-:Y:S01]  /*112d0*/  IMAD.U32 R7, RZ, RZ, UR18 ;  /* 0x00000012ff077e24 */ /* 0x002fe2000f8e00ff */
[----:B------:R-:W-:Y:S02]  /*112e0*/  PRMT R10, R2, 0x7632, R10 ;  /* 0x00007632020a7816 */ /* 0x000fe4000000000a */
[----:B------:R-:W-:-:S03]  /*112f0*/  LEA R14, P6, R19, R6, 0x1 ;  /* 0x00000006130e7211 */ /* 0x000fc600078c08ff */
[----:B------:R1:W-:Y:S01]  /*11300*/  @P2 STG.E.U16 [R16.64], R10 ;  /* 0x0000000a10002986 */ /* 0x0003e2000c101508 */
[----:B------:R-:W-:Y:S01]  /*11310*/  ISETP.LT.AND P2, PT, R7, c[0x0][0x17c], !P0 ;  /* 0x00005f0007007a0c */ /* 0x000fe20004741270 */
[----:B------:R-:W-:Y:S01]  /*11320*/  IMAD.U32 R7, RZ, RZ, UR4 ;  /* 0x00000004ff077e24 */ /* 0x000fe2000f8e00ff */
[----:B------:R-:W-:Y:S01]  /*11330*/  UIADD3 UR4, UR4, UR6, URZ ;  /* 0x0000000604047290 */ /* 0x000fe2000fffe03f */
[----:B------:R-:W-:-:S05]  /*11340*/  LEA.HI.X.SX32 R15, R19, R0, 0x1, P6 ;  /* 0x00000000130f7211 */ /* 0x000fca00030f0eff */
[----:B------:R-:W-:Y:S01]  /*11350*/  IMAD.U32 R19, RZ, RZ, UR4 ;  /* 0x00000004ff137e24 */ /* 0x000fe2000f8e00ff */
[----:B0-----:R0:W-:Y:S01]  /*11360*/  @P1 STG.E.U16 [R14.64], R4 ;  /* 0x000000040e001986 */ /* 0x0011e2000c101508 */
[----:B------:R-:W-:Y:S01]  /*11370*/  UIADD3 UR4, UR4, UR6, URZ ;  /* 0x0000000604047290 */ /* 0x000fe2000fffe03f */
[-C--:B---3--:R-:W-:Y:S02]  /*11380*/  LEA R12, P1, R7, R6.reuse, 0x1 ;  /* 0x00000006070c7211 */ /* 0x088fe400078208ff */
[----:B-1----:R-:W-:Y:S02]  /*11390*/  LEA R16, P6, R19, R6, 0x1 ;  /* 0x0000000613107211 */ /* 0x002fe400078c08ff */
[-C--:B------:R-:W-:Y:S01]  /*113a0*/  LEA.HI.X.SX32 R13, R7, R0.reuse, 0x1, P1 ;  /* 0x00000000070d7211 */ /* 0x080fe200008f0eff */
[----:B------:R-:W-:Y:S01]  /*113b0*/  IMAD.U32 R7, RZ, RZ, UR4 ;  /* 0x00000004ff077e24 */ /* 0x000fe2000f8e00ff */
[----:B------:R-:W-:Y:S01]  /*113c0*/  UIADD3 UR4, UR4, UR6, URZ ;  /* 0x0000000604047290 */ /* 0x000fe2000fffe03f */
[----:B------:R-:W-:-:S02]  /*113d0*/  LEA.HI.X.SX32 R17, R19, R0, 0x1, P6 ;  /* 0x0000000013117211 */ /* 0x000fc400030f0eff */
[----:B0-----:R-:W-:Y:S01]  /*113e0*/  PRMT R15, R4, 0x7632, R15 ;  /* 0x00007632040f7816 */ /* 0x001fe2000000000f */
[----:B------:R-:W-:Y:S01]  /*113f0*/  UIADD3 UR5, UR4, UR6, URZ ;  /* 0x0000000604057290 */ /* 0x000fe2000fffe03f */
[C---:B------:R-:W-:Y:S01]  /*11400*/  LEA R14, P6, R7.reuse, R6, 0x1 ;  /* 0x00000006070e7211 */ /* 0x040fe200078c08ff */
[----:B------:R-:W-:Y:S02]  /*11410*/  IMAD.U32 R2, RZ, RZ, UR19 ;  /* 0x00000013ff027e24 */ /* 0x000fe4000f8e00ff */
[----:B------:R0:W-:Y:S03]  /*11420*/  @P5 STG.E.U16 [R12.64], R15 ;  /* 0x0000000f0c005986 */ /* 0x0001e6000c101508 */
[----:B------:R-:W-:Y:S01]  /*11430*/  ISETP.LT.AND P1, PT, R2, c[0x0][0x17c], !P0 ;  /* 0x00005f0002007a0c */ /* 0x000fe20004721270 */
[----:B------:R-:W-:Y:S01]  /*11440*/  IMAD.U32 R2, RZ, RZ, UR20 ;  /* 0x00000014ff027e24 */ /* 0x000fe2000f8e00ff */
[----:B0-----:R-:W-:Y:S01]  /*11450*/  LEA.HI.X.SX32 R15, R7, R0, 0x1, P6 ;  /* 0x00000000070f7211 */ /* 0x001fe200030f0eff */
[----:B------:R-:W-:-:S02]  /*11460*/  IMAD.U32 R7, RZ, RZ, UR4 ;  /* 0x00000004ff077e24 */ /* 0x000fc4000f8e00ff */
[----:B------:R-:W-:Y:S01]  /*11470*/  IMAD.U32 R13, RZ, RZ, UR5 ;  /* 0x00000005ff0d7e24 */ /* 0x000fe2000f8e00ff */
[----:B------:R-:W-:Y:S02]  /*11480*/  UIADD3 UR5, UR5, UR6, URZ ;  /* 0x0000000605057290 */ /* 0x000fe4000fffe03f */
[C---:B------:R-:W-:Y:S02]  /*11490*/  LEA R18, P6, R7.reuse, R6, 0x1 ;  /* 0x0000000607127211 */ /* 0x040fe400078c08ff */
[----:B------:R-:W-:Y:S01]  /*114a0*/  UIADD3 UR4, UR5, UR6, URZ ;  /* 0x0000000605047290 */ /* 0x000fe2000fffe03f */
[----:B--2---:R0:W-:Y:S01]  /*114b0*/  @P4 STG.E.U16 [R16.64], R8 ;  /* 0x0000000810004986 */ /* 0x0041e2000c101508 */
[----:B------:R-:W-:Y:S01]  /*114c0*/  LEA.HI.X.SX32 R19, R7, R0, 0x1, P6 ;  /* 0x0000000007137211 */ /* 0x000fe200030f0eff */
[----:B------:R-:W-:Y:S01]  /*114d0*/  IMAD.U32 R7, RZ, RZ, UR5 ;  /* 0x00000005ff077e24 */ /* 0x000fe2000f8e00ff */
[----:B------:R-:W-:Y:S01]  /*114e0*/  ISETP.LT.AND P5, PT, R2, c[0x0][0x17c], !P0 ;  /* 0x00005f0002007a0c */ /* 0x000fe200047a1270 */
[----:B------:R-:W-:Y:S01]  /*114f0*/  UIADD3 UR5, UR4, UR6, URZ ;  /* 0x0000000604057290 */ /* 0x000fe2000fffe03f */
[----:B------:R-:W-:Y:S01]  /*11500*/  IMAD.U32 R2, RZ, RZ, UR21 ;  /* 0x00000015ff027e24 */ /* 0x000fe2000f8e00ff */
[----:B------:R-:W-:-:S02]  /*11510*/  PRMT R4, R8, 0x7632, R4 ;  /* 0x0000763208047816 */ /* 0x000fc40000000004 */
[----:B0-----:R-:W-:Y:S01]  /*11520*/  LEA R16, P6, R13, R6, 0x1 ;  /* 0x000000060d107211 */ /* 0x001fe200078c08ff */
[----:B------:R-:W-:Y:S01]  /*11530*/  UIADD3 UR7, UR5, UR6, URZ ;  /* 0x0000000605077290 */ /* 0x000fe2000fffe03f */
[----:B------:R-:W-:Y:S02]  /*11540*/  PRMT R8, R11, 0x7632, R8 ;  /* 0x000076320b087816 */ /* 0x000fe40000000008 */
[----:B------:R-:W-:Y:S01]  /*11550*/  LEA.HI.X.SX32 R17, R13, R0, 0x1, P6 ;  /* 0x000000000d117211 */ /* 0x000fe200030f0eff */
[----:B------:R0:W-:Y:S01]  /*11560*/  @P3 STG.E.U16 [R14.64], R4 ;  /* 0x000000040e003986 */ /* 0x0001e2000c101508 */
[----:B------:R-:W-:Y:S01]  /*11570*/  ISETP.LT.AND P4, PT, R2, c[0x0][0x17c], !P0 ;  /* 0x00005f0002007a0c */ /* 0x000fe20004781270 */
[----:B------:R-:W-:Y:S02]  /*11580*/  IMAD.U32 R2, RZ, RZ, UR22 ;  /* 0x00000016ff027e24 */ /* 0x000fe4000f8e00ff */
[----:B------:R1:W-:Y:S01]  /*11590*/  @P2 STG.E.U16 [R18.64], R11 ;  /* 0x0000000b12002986 */ /* 0x0003e2000c101508 */
[----:B------:R-:W-:Y:S01]  /*115a0*/  IMAD.U32 R21, RZ, RZ, UR5 ;  /* 0x00000005ff157e24 */ /* 0x000fe2000f8e00ff */
[----:B------:R-:W-:-:S02]  /*115b0*/  UIADD3 UR5, UR7, UR6, URZ ;  /* 0x0000000607057290 */ /* 0x000fc4000fffe03f */
[----:B------:R2:W-:Y:S01]  /*115c0*/  @P1 STG.E.U16 [R16.64], R8 ;  /* 0x0000000810001986 */ /* 0x0005e2000c101508 */
[C---:B------:R-:W-:Y:S01]  /*115d0*/  LEA R12, P1, R7.reuse, R6, 0x1 ;  /* 0x00000006070c7211 */ /* 0x040fe200078208ff */
[----:B0-----:R-:W-:Y:S01]  /*115e0*/  IMAD.U32 R15, RZ, RZ, UR4 ;  /* 0x00000004ff0f7e24 */ /* 0x001fe2000f8e00ff */
[----:B------:R-:W-:Y:S01]  /*115f0*/  ISETP.LT.AND P3, PT, R2, c[0x0][0x17c], !P0 ;  /* 0x00005f0002007a0c */ /* 0x000fe20004761270 */
[----:B------:R-:W-:Y:S01]  /*11600*/  IMAD.U32 R2, RZ, RZ, UR23 ;  /* 0x00000017ff027e24 */ /* 0x000fe2000f8e00ff */
[----:B------:R-:W-:Y:S01]  /*11610*/  LEA.HI.X.SX32 R13, R7, R0, 0x1, P1 ;  /* 0x00000000070d7211 */ /* 0x000fe200008f0eff */
[----:B------:R-:W-:Y:S01]  /*11620*/  UIADD3 UR4, UR5, UR6, URZ ;  /* 0x0000000605047290 */ /* 0x000fe2000fffe03f */
[-C--:B------:R-:W-:Y:S01]  /*11630*/  LEA R14, P1, R15, R6.reuse, 0x1 ;  /* 0x000000060f0e7211 */ /* 0x080fe200078208ff */
[----:B------:R-:W-:Y:S01]  /*11640*/  IMAD.U32 R7, RZ, RZ, UR7 ;  /* 0x00000007ff077e24 */ /* 0x000fe2000f8e00ff */
[----:B------:R-:W-:Y:S01]  /*11650*/  LEA R10, P6, R21, R6, 0x1 ;  /* 0x00000006150a7211 */ /* 0x000fe200078c08ff */
[----:B-1----:R-:W-:Y:S01]  /*11660*/  IMAD.U32 R19, RZ, RZ, UR5 ;  /* 0x00000005ff137e24 */ /* 0x002fe2000f8e00ff */
[----:B------:R-:W-:Y:S01]  /*11670*/  ISETP.LT.AND P2, PT, R2, c[0x0][0x17c], !P0 ;  /* 0x00005f0002007a0c */ /* 0x000fe20004741270 */
[----:B------:R-:W-:Y:S01]  /*11680*/  IMAD.U32 R2, RZ, RZ, UR24 ;  /* 0x00000018ff027e24 */ /* 0x000fe2000f8e00ff */
[----:B------:R-:W-:-:S02]  /*11690*/  LEA.HI.X.SX32 R15, R15, R0, 0x1, P1 ;  /* 0x000000000f0f7211 */ /* 0x000fc400008f0eff */
[----:B------:R-:W-:Y:S01]  /*116a0*/  LEA.HI.X.SX32 R11, R21, R0, 0x1, P6 ;  /* 0x00000000150b7211 */ /* 0x000fe200030f0eff */
[----:B------:R-:W-:Y:S01]  /*116b0*/  IMAD.U32 R21, RZ, RZ, UR4 ;  /* 0x00000004ff157e24 */ /* 0x000fe2000f8e00ff */
[-C--:B--2---:R-:W-:Y:S01]  /*116c0*/  LEA R16, P6, R7, R6.reuse, 0x1 ;  /* 0x0000000607107211 */ /* 0x084fe200078c08ff */
[----:B------:R-:W-:Y:S01]  /*116d0*/  IMAD.U32 R4, RZ, RZ, UR25 ;  /* 0x00000019ff047e24 */ /* 0x000fe2000f8e00ff */
[----:B------:R-:W-:Y:S02]  /*116e0*/  LEA R18, P1, R19, R6, 0x1 ;  /* 0x0000000613127211 */ /* 0x000fe400078208ff */
[-C--:B------:R-:W-:Y:S02]  /*116f0*/  LEA.HI.X.SX32 R17, R7, R0.reuse, 0x1, P6 ;  /* 0x0000000007117211 */ /* 0x080fe400030f0eff */
[----:B------:R-:W-:Y:S02]  /*11700*/  LEA.HI.X.SX32 R19, R19, R0, 0x1, P1 ;  /* 0x0000000013137211 */ /* 0x000fe400008f0eff */
[----:B------:R-:W-:-:S02]  /*11710*/  LEA R6, P6, R21, R6, 0x1 ;  /* 0x0000000615067211 */ /* 0x000fc400078c08ff */
[----:B------:R-:W-:Y:S02]  /*11720*/  ISETP.LT.AND P1, PT, R2, c[0x0][0x17c], !P0 ;  /* 0x00005f0002007a0c */ /* 0x000fe40004721270 */
[----:B------:R-:W-:Y:S02]  /*11730*/  ISETP.LT.AND P0, PT, R4, c[0x0][0x17c], !P0 ;  /* 0x00005f0004007a0c */ /* 0x000fe40004701270 */
[----:B------:R-:W-:Y:S02]  /*11740*/  LEA.HI.X.SX32 R7, R21, R0, 0x1, P6 ;  /* 0x0000000015077211 */ /* 0x000fe400030f0eff */
[----:B------:R-:W-:Y:S02]  /*11750*/  PRMT R0, R3, 0x7632, R0 ;  /* 0x0000763203007816 */ /* 0x000fe40000000000 */
[----:B------:R-:W-:Y:S01]  /*11760*/  PRMT R8, R5, 0x7632, R8 ;  /* 0x0000763205087816 */ /* 0x000fe20000000008 */
[----:B------:R0:W-:Y:S04]  /*11770*/  @P5 STG.E.U16 [R12.64], R3 ;  /* 0x000000030c005986 */ /* 0x0001e8000c101508 */
[----:B------:R0:W-:Y:S04]  /*11780*/  @P4 STG.E.U16 [R14.64], R0 ;  /* 0x000000000e004986 */ /* 0x0001e8000c101508 */
[----:B------:R0:W-:Y:S04]  /*11790*/  @P3 STG.E.U16 [R10.64], R5 ;  /* 0x000000050a003986 */ /* 0x0001e8000c101508 */
[----:B------:R0:W-:Y:S04]  /*117a0*/  @P2 STG.E.U16 [R16.64], R8 ;  /* 0x0000000810002986 */ /* 0x0001e8000c101508 */
[----:B------:R0:W-:Y:S01]  /*117b0*/  @P1 STG.E.U16 [R18.64], R9 ;  /* 0x0000000912001986 */ /* 0x0001e2000c101508 */
[----:B------:R-:W-:Y:S05]  /*117c0*/  @!P0 EXIT ;  /* 0x000000000000894d */ /* 0x000fea0003800000 */
[----:B0-----:R-:W-:-:S05]  /*117d0*/  PRMT R3, R9, 0x7632, R3 ;  /* 0x0000763209037816 */ /* 0x001fca0000000003 */
[----:B------:R-:W-:Y:S01]  /*117e0*/  STG.E.U16 [R6.64], R3 ;  /* 0x0000000306007986 */ /* 0x000fe2000c101508 */
[----:B------:R-:W-:Y:S05]  /*117f0*/  EXIT ;  /* 0x000000000000794d */ /* 0x000fea0003800000 */
.L_x_3:
[----:B------:R-:W-:-:S00]  /*11800*/  BRA `(.L_x_3) ;  /* 0xfffffff000007947 */ /* 0x000fc0000383ffff */
[----:B------:R-:W-:-:S00]  /*11810*/  NOP ;  /* 0x0000000000007918 */ /* 0x000fc00000000000 */
        /* <DEDUP_REMOVED lines=14> */
.L_x_4:


//--------------------- .nv.shared.matmul_kernel  --------------------------
	.section	.nv.shared.matmul_kernel,"aw",@nobits
	.sectionflags	@""
	.align	16
